// auto-generated by cutlass_sweep.gemm — config: {"arch": "sm_90", "cluster_m": 1, "cluster_n": 1, "dtype": "tf32", "dtype_b": "tf32", "layout": "nn", "stages": 0, "tile_k": 32, "tile_m": 64, "tile_n": 256}
#include "cutlass/cutlass.h"
#include "cutlass/gemm/collective/collective_builder.hpp"
#include "cutlass/gemm/device/gemm_universal_adapter.h"
#include "cutlass/gemm/kernel/gemm_universal.hpp"
#include "cutlass/epilogue/collective/collective_builder.hpp"

using ElemA = cutlass::tfloat32_t;
using ElemB = cutlass::tfloat32_t;
using ElemCD = cutlass::tfloat32_t;
using Acc  = float;
using TileShape    = cute::Shape<cute::_64, cute::_256, cute::_32>;
using ClusterShape = cute::Shape<cute::_1, cute::_1, cute::_1>;

using CollectiveEpilogue = typename cutlass::epilogue::collective::CollectiveBuilder<
    cutlass::arch::Sm90, cutlass::arch::OpClassTensorOp,
    TileShape, ClusterShape,
    cutlass::epilogue::collective::EpilogueTileAuto,
    Acc, Acc,
    ElemCD, cutlass::layout::RowMajor, 128 / cutlass::sizeof_bits<ElemCD>::value,
    ElemCD, cutlass::layout::RowMajor, 128 / cutlass::sizeof_bits<ElemCD>::value,
    cutlass::epilogue::collective::EpilogueScheduleAuto
  >::CollectiveOp;

using CollectiveMainloop = typename cutlass::gemm::collective::CollectiveBuilder<
    cutlass::arch::Sm90, cutlass::arch::OpClassTensorOp,
    ElemA, cutlass::layout::RowMajor, 128 / cutlass::sizeof_bits<ElemA>::value,
    ElemB, cutlass::layout::RowMajor, 128 / cutlass::sizeof_bits<ElemB>::value,
    Acc,
    TileShape, ClusterShape,
    cutlass::gemm::collective::StageCountAutoCarveout<static_cast<int>(sizeof(typename CollectiveEpilogue::SharedStorage))>,
    cutlass::gemm::collective::KernelScheduleAuto
  >::CollectiveOp;

using GemmKernel = cutlass::gemm::kernel::GemmUniversal<
    cute::Shape<int,int,int,int>,
    CollectiveMainloop,
    CollectiveEpilogue
>;
using Gemm = cutlass::gemm::device::GemmUniversalAdapter<GemmKernel>;

// Force the device kernel symbol into the cubin without needing a host main.
auto* _anchor = &cutlass::device_kernel<GemmKernel>;


// ===== COMPILED SASS (sm_90a) =====

	.target	sm_90a

	.elftype	@"ET_EXEC"


//--------------------- .note.nv.tkinfo           --------------------------
	.section	.note.nv.tkinfo,"",@"SHT_NOTE"
	.sectionflags	@"SHF_NOTE_NV_TKINFO"
	.tkinfo
        /*0018*/ 	.word	0x00000002
        /*0030*/ 	.string	""
        /*0030*/ 	.string	"ptxas"
        /*0030*/ 	.string	"Cuda compilation tools, release 13.0, V13.0.88"
        /*0030*/ 	.string	"Build cuda_13.0.r13.0/compiler.36424714_0"
        /*0030*/ 	.string	"-arch sm_90a -m 64 "



//--------------------- .note.nv.cuinfo           --------------------------
	.section	.note.nv.cuinfo,"",@"SHT_NOTE"
	.sectionflags	@"SHF_NOTE_NV_CUINFO"
        /*0018*/ 	.short	0x0002
        /*001a*/ 	.short	0x005a
        /*001c*/ 	.short	0x0082
	.zero		2


//--------------------- .nv.info                  --------------------------
	.section	.nv.info,"",@"SHT_CUDA_INFO"
	.align	4


	//----- nvinfo : EIATTR_REGCOUNT
	.align		4
        /*0000*/ 	.byte	0x04, 0x2f
        /*0002*/ 	.short	(.L_16 - .L_15)
	.align		4
.L_15:
        /*0004*/ 	.word	index@(_ZN7cutlass13device_kernelINS_4gemm6kernel13GemmUniversalIN4cute5tupleIJiiiiEEENS1_10collective13CollectiveMmaINS1_39MainloopSm90TmaGmmaRmemAWarpSpecializedILi5ENS5_IJNS4_1CILi1EEESB_SB_EEENS1_32KernelTmaWarpSpecializedPingpongEEENS5_IJNSA_ILi64EEENSA_ILi256EEENSA_ILi32EEEEEENS_10tfloat32_tENS5_IJlSB_lEEESJ_NS5_IJSB_llEEENS4_8TiledMMAINS4_8MMA_AtomIJNS4_4SM904GMMA30MMA_64x256x8_F32TF32TF32_RS_TNILNSP_7ScaleInE1ELSR_1EEEEEENS4_6LayoutISC_NS5_IJNSA_ILi0EEESV_SV_EEEEENS5_IJNS4_10UnderscoreESY_SY_EEEEENS4_13SM90_TMA_LOADENS4_14ComposedLayoutINS4_7SwizzleILi3ELi4ELi3EEENS4_18smem_ptr_flag_bitsILi32EEENSU_INS5_IJNSA_ILi8EEESH_EEENS5_IJSH_SB_EEEEEEEvNS4_8identityES11_NS12_INS13_ILi1ELi4ELi3EEES16_NSU_INS5_IJS17_S17_EEENS5_IJSB_S17_EEEEEEENS4_9Copy_AtomIJNS4_39AutoVectorizingCopyWithAssumedAlignmentILi128EEESJ_EEES1C_EENS_8epilogue10collective6detail29Sm90TmaWarpSpecializedAdapterINS1O_15DefaultEpilogueISJ_SK_SK_NS1N_6thread17LinearCombinationISJ_Li1EffLNS1S_9ScaleType4KindE0ELNS_15FloatRoundStyleE2ESJ_EENS1_15EpilogueDefaultEEEEEvvEEEEvNT_6ParamsE)
        /*0008*/ 	.word	0x000000a8


	//----- nvinfo : EIATTR_FRAME_SIZE
	.align		4
.L_16:
        /*000c*/ 	.byte	0x04, 0x11
        /*000e*/ 	.short	(.L_18 - .L_17)
	.align		4
.L_17:
        /*0010*/ 	.word	index@(_ZN7cutlass13device_kernelINS_4gemm6kernel13GemmUniversalIN4cute5tupleIJiiiiEEENS1_10collective13CollectiveMmaINS1_39MainloopSm90TmaGmmaRmemAWarpSpecializedILi5ENS5_IJNS4_1CILi1EEESB_SB_EEENS1_32KernelTmaWarpSpecializedPingpongEEENS5_IJNSA_ILi64EEENSA_ILi256EEENSA_ILi32EEEEEENS_10tfloat32_tENS5_IJlSB_lEEESJ_NS5_IJSB_llEEENS4_8TiledMMAINS4_8MMA_AtomIJNS4_4SM904GMMA30MMA_64x256x8_F32TF32TF32_RS_TNILNSP_7ScaleInE1ELSR_1EEEEEENS4_6LayoutISC_NS5_IJNSA_ILi0EEESV_SV_EEEEENS5_IJNS4_10UnderscoreESY_SY_EEEEENS4_13SM90_TMA_LOADENS4_14ComposedLayoutINS4_7SwizzleILi3ELi4ELi3EEENS4_18smem_ptr_flag_bitsILi32EEENSU_INS5_IJNSA_ILi8EEESH_EEENS5_IJSH_SB_EEEEEEEvNS4_8identityES11_NS12_INS13_ILi1ELi4ELi3EEES16_NSU_INS5_IJS17_S17_EEENS5_IJSB_S17_EEEEEEENS4_9Copy_AtomIJNS4_39AutoVectorizingCopyWithAssumedAlignmentILi128EEESJ_EEES1C_EENS_8epilogue10collective6detail29Sm90TmaWarpSpecializedAdapterINS1O_15DefaultEpilogueISJ_SK_SK_NS1N_6thread17LinearCombinationISJ_Li1EffLNS1S_9ScaleType4KindE0ELNS_15FloatRoundStyleE2ESJ_EENS1_15EpilogueDefaultEEEEEvvEEEEvNT_6ParamsE)
        /*0014*/ 	.word	0x00000000


	//----- nvinfo : EIATTR_MIN_STACK_SIZE
	.align		4
.L_18:
        /*0018*/ 	.byte	0x04, 0x12
        /*001a*/ 	.short	(.L_20 - .L_19)
	.align		4
.L_19:
        /*001c*/ 	.word	index@(_ZN7cutlass13device_kernelINS_4gemm6kernel13GemmUniversalIN4cute5tupleIJiiiiEEENS1_10collective13CollectiveMmaINS1_39MainloopSm90TmaGmmaRmemAWarpSpecializedILi5ENS5_IJNS4_1CILi1EEESB_SB_EEENS1_32KernelTmaWarpSpecializedPingpongEEENS5_IJNSA_ILi64EEENSA_ILi256EEENSA_ILi32EEEEEENS_10tfloat32_tENS5_IJlSB_lEEESJ_NS5_IJSB_llEEENS4_8TiledMMAINS4_8MMA_AtomIJNS4_4SM904GMMA30MMA_64x256x8_F32TF32TF32_RS_TNILNSP_7ScaleInE1ELSR_1EEEEEENS4_6LayoutISC_NS5_IJNSA_ILi0EEESV_SV_EEEEENS5_IJNS4_10UnderscoreESY_SY_EEEEENS4_13SM90_TMA_LOADENS4_14ComposedLayoutINS4_7SwizzleILi3ELi4ELi3EEENS4_18smem_ptr_flag_bitsILi32EEENSU_INS5_IJNSA_ILi8EEESH_EEENS5_IJSH_SB_EEEEEEEvNS4_8identityES11_NS12_INS13_ILi1ELi4ELi3EEES16_NSU_INS5_IJS17_S17_EEENS5_IJSB_S17_EEEEEEENS4_9Copy_AtomIJNS4_39AutoVectorizingCopyWithAssumedAlignmentILi128EEESJ_EEES1C_EENS_8epilogue10collective6detail29Sm90TmaWarpSpecializedAdapterINS1O_15DefaultEpilogueISJ_SK_SK_NS1N_6thread17LinearCombinationISJ_Li1EffLNS1S_9ScaleType4KindE0ELNS_15FloatRoundStyleE2ESJ_EENS1_15EpilogueDefaultEEEEEvvEEEEvNT_6ParamsE)
        /*0020*/ 	.word	0x00000000
.L_20:


//--------------------- .nv.compat                --------------------------
	.section	.nv.compat,"",@"SHT_CUDA_COMPAT_INFO"
	.align	4
        /*0000*/ 	.byte	0x02, 0x09, 0x01, 0x00, 0x02, 0x02, 0x04, 0x00, 0x02, 0x05, 0x05, 0x00, 0x03, 0x07, 0x01, 0x01
        /*0010*/ 	.byte	0x02, 0x03, 0x01, 0x00, 0x02, 0x06, 0x01, 0x00, 0x04, 0x0b, 0x08, 0x00, 0x00, 0x00, 0x00, 0x00
        /*0020*/ 	.byte	0x00, 0x00, 0x00, 0x00


//--------------------- .nv.info._ZN7cutlass13device_kernelINS_4gemm6kernel13GemmUniversalIN4cute5tupleIJiiiiEEENS1_10collective13CollectiveMmaINS1_39MainloopSm90TmaGmmaRmemAWarpSpecializedILi5ENS5_IJNS4_1CILi1EEESB_SB_EEENS1_32KernelTmaWarpSpecializedPingpongEEENS5_IJNSA_ILi64EEENSA_ILi256EEENSA_ILi32EEEEEENS_10tfloat32_tENS5_IJlSB_lEEESJ_NS5_IJSB_llEEENS4_8TiledMMAINS4_8MMA_AtomIJNS4_4SM904GMMA30MMA_64x256x8_F32TF32TF32_RS_TNILNSP_7ScaleInE1ELSR_1EEEEEENS4_6LayoutISC_NS5_IJNSA_ILi0EEESV_SV_EEEEENS5_IJNS4_10UnderscoreESY_SY_EEEEENS4_13SM90_TMA_LOADENS4_14ComposedLayoutINS4_7SwizzleILi3ELi4ELi3EEENS4_18smem_ptr_flag_bitsILi32EEENSU_INS5_IJNSA_ILi8EEESH_EEENS5_IJSH_SB_EEEEEEEvNS4_8identityES11_NS12_INS13_ILi1ELi4ELi3EEES16_NSU_INS5_IJS17_S17_EEENS5_IJSB_S17_EEEEEEENS4_9Copy_AtomIJNS4_39AutoVectorizingCopyWithAssumedAlignmentILi128EEESJ_EEES1C_EENS_8epilogue10collective6detail29Sm90TmaWarpSpecializedAdapterINS1O_15DefaultEpilogueISJ_SK_SK_NS1N_6thread17LinearCombinationISJ_Li1EffLNS1S_9ScaleType4KindE0ELNS_15FloatRoundStyleE2ESJ_EENS1_15EpilogueDefaultEEEEEvvEEEEvNT_6ParamsE --------------------------
	.section	.nv.info._ZN7cutlass13device_kernelINS_4gemm6kernel13GemmUniversalIN4cute5tupleIJiiiiEEENS1_10collective13CollectiveMmaINS1_39MainloopSm90TmaGmmaRmemAWarpSpecializedILi5ENS5_IJNS4_1CILi1EEESB_SB_EEENS1_32KernelTmaWarpSpecializedPingpongEEENS5_IJNSA_ILi64EEENSA_ILi256EEENSA_ILi32EEEEEENS_10tfloat32_tENS5_IJlSB_lEEESJ_NS5_IJSB_llEEENS4_8TiledMMAINS4_8MMA_AtomIJNS4_4SM904GMMA30MMA_64x256x8_F32TF32TF32_RS_TNILNSP_7ScaleInE1ELSR_1EEEEEENS4_6LayoutISC_NS5_IJNSA_ILi0EEESV_SV_EEEEENS5_IJNS4_10UnderscoreESY_SY_EEEEENS4_13SM90_TMA_LOADENS4_14ComposedLayoutINS4_7SwizzleILi3ELi4ELi3EEENS4_18smem_ptr_flag_bitsILi32EEENSU_INS5_IJNSA_ILi8EEESH_EEENS5_IJSH_SB_EEEEEEEvNS4_8identityES11_NS12_INS13_ILi1ELi4ELi3EEES16_NSU_INS5_IJS17_S17_EEENS5_IJSB_S17_EEEEEEENS4_9Copy_AtomIJNS4_39AutoVectorizingCopyWithAssumedAlignmentILi128EEESJ_EEES1C_EENS_8epilogue10collective6detail29Sm90TmaWarpSpecializedAdapterINS1O_15DefaultEpilogueISJ_SK_SK_NS1N_6thread17LinearCombinationISJ_Li1EffLNS1S_9ScaleType4KindE0ELNS_15FloatRoundStyleE2ESJ_EENS1_15EpilogueDefaultEEEEEvvEEEEvNT_6ParamsE,"",@"SHT_CUDA_INFO"
	.sectionflags	@""
	.align	4


	//----- nvinfo : EIATTR_CUDA_API_VERSION
	.align		4
        /*0000*/ 	.byte	0x04, 0x37
        /*0002*/ 	.short	(.L_22 - .L_21)
.L_21:
        /*0004*/ 	.word	0x00000082


	//----- nvinfo : EIATTR_KPARAM_INFO
	.align		4
.L_22:
        /*0008*/ 	.byte	0x04, 0x17
        /*000a*/ 	.short	(.L_24 - .L_23)
.L_23:
        /*000c*/ 	.word	0x00000000
        /*0010*/ 	.short	0x0000
        /*0012*/ 	.short	0x0070
        /*0014*/ 	.byte	0x00, 0xf0, 0x01, 0x10


	//----- nvinfo : EIATTR_SPARSE_MMA_MASK
	.align		4
.L_24:
        /*0018*/ 	.byte	0x03, 0x50
        /*001a*/ 	.short	0x0000


	//----- nvinfo : EIATTR_MAXREG_COUNT
	.align		4
        /*001c*/ 	.byte	0x03, 0x1b
        /*001e*/ 	.short	0x00a8


	//----- nvinfo : EIATTR_NUM_BARRIERS
	.align		4
        /*0020*/ 	.byte	0x02, 0x4c
        /*0022*/ 	.byte	0x01
	.zero		1


	//----- nvinfo : EIATTR_EXTERNS
	.align		4
        /*0024*/ 	.byte	0x04, 0x0f
        /*0026*/ 	.short	(.L_26 - .L_25)


	//   ....[0]....
	.align		4
.L_25:
        /*0028*/ 	.word	index@(__assertfail)


	//----- nvinfo : EIATTR_MERCURY_ISA_VERSION
	.align		4
.L_26:
        /*002c*/ 	.byte	0x03, 0x5f
        /*002e*/ 	.short	0x0101


	//----- nvinfo : EIATTR_INT_WARP_WIDE_INSTR_OFFSETS
	.align		4
        /*0030*/ 	.byte	0x04, 0x31
        /*0032*/ 	.short	(.L_28 - .L_27)


	//   ....[0]....
.L_27:
        /*0034*/ 	.word	0x000004b0


	//   ....[1]....
        /*0038*/ 	.word	0x000004c0


	//   ....[2]....
        /*003c*/ 	.word	0x00000530


	//   ....[3]....
        /*0040*/ 	.word	0x00000540


	//   ....[4]....
        /*0044*/ 	.word	0x00000550


	//   ....[5]....
        /*0048*/ 	.word	0x00000570


	//   ....[6]....
        /*004c*/ 	.word	0x000005d0


	//   ....[7]....
        /*0050*/ 	.word	0x000005f0


	//----- nvinfo : EIATTR_COOP_GROUP_MASK_REGIDS
	.align		4
.L_28:
        /*0054*/ 	.byte	0x04, 0x29
        /*0056*/ 	.short	(.L_30 - .L_29)


	//   ....[0]....
.L_29:
        /*0058*/ 	.word	0xffffffff


	//   ....[1]....
        /*005c*/ 	.word	0xffffffff


	//   ....[2]....
        /*0060*/ 	.word	0xffffffff


	//   ....[3]....
        /*0064*/ 	.word	0xffffffff


	//   ....[4]....
        /*0068*/ 	.word	0xffffffff


	//   ....[5]....
        /*006c*/ 	.word	0xffffffff


	//   ....[6]....
        /*0070*/ 	.word	0x0500000f


	//----- nvinfo : EIATTR_COOP_GROUP_INSTR_OFFSETS
	.align		4
.L_30:
        /*0074*/ 	.byte	0x04, 0x28
        /*0076*/ 	.short	(.L_32 - .L_31)


	//   ....[0]....
.L_31:
        /*0078*/ 	.word	0x00000050


	//   ....[1]....
        /*007c*/ 	.word	0x00000080


	//   ....[2]....
        /*0080*/ 	.word	0x00000180


	//   ....[3]....
        /*0084*/ 	.word	0x000003b0


	//   ....[4]....
        /*0088*/ 	.word	0x000003f0


	//   ....[5]....
        /*008c*/ 	.word	0x00000430


	//   ....[6]....
        /*0090*/ 	.word	0x0000c3a0


	//----- nvinfo : EIATTR_REG_RECONFIG
	.align		4
.L_32:
        /*0094*/ 	.byte	0x01, 0x54
	.zero		2


	//----- nvinfo : EIATTR_SYSCALL_OFFSETS
	.align		4
        /*0098*/ 	.byte	0x04, 0x46
        /*009a*/ 	.short	(.L_34 - .L_33)


	//   ....[0]....
.L_33:
        /*009c*/ 	.word	0x00001670


	//   ....[1]....
        /*00a0*/ 	.word	0x000017b0


	//   ....[2]....
        /*00a4*/ 	.word	0x000018a0


	//   ....[3]....
        /*00a8*/ 	.word	0x0000b100


	//   ....[4]....
        /*00ac*/ 	.word	0x0000b230


	//----- nvinfo : EIATTR_MBARRIER_INSTR_OFFSETS
	.align		4
.L_34:
        /*00b0*/ 	.byte	0x04, 0x39
        /*00b2*/ 	.short	(.L_36 - .L_35)


	//   ....[0]....
.L_35:
        /*00b4*/ 	.word	0x00000300
        /*00b8*/ 	.word	0x000000ff
        /*00bc*/ 	.word	0x00000000
        /*00c0*/ 	.short	0x0100
        /*00c2*/ 	.byte	0x05
	.zero		1


	//   ....[1]....
        /*00c4*/ 	.word	0x00000310
        /*00c8*/ 	.word	0x000000ff
        /*00cc*/ 	.word	0x00000028
        /*00d0*/ 	.short	0x0100
        /*00d2*/ 	.byte	0x05
	.zero		1


	//   ....[2]....
        /*00d4*/ 	.word	0x00000320
        /*00d8*/ 	.word	0x000000ff
        /*00dc*/ 	.word	0x00000008
        /*00e0*/ 	.short	0x0100
        /*00e2*/ 	.byte	0x05
	.zero		1


	//   ....[3]....
        /*00e4*/ 	.word	0x00000330
        /*00e8*/ 	.word	0x000000ff
        /*00ec*/ 	.word	0x00000030
        /*00f0*/ 	.short	0x0100
        /*00f2*/ 	.byte	0x05
	.zero		1


	//   ....[4]....
        /*00f4*/ 	.word	0x00000340
        /*00f8*/ 	.word	0x000000ff
        /*00fc*/ 	.word	0x00000010
        /*0100*/ 	.short	0x0100
        /*0102*/ 	.byte	0x05
	.zero		1


	//   ....[5]....
        /*0104*/ 	.word	0x00000350
        /*0108*/ 	.word	0x000000ff
        /*010c*/ 	.word	0x00000038
        /*0110*/ 	.short	0x0100
        /*0112*/ 	.byte	0x05
	.zero		1


	//   ....[6]....
        /*0114*/ 	.word	0x00000360
        /*0118*/ 	.word	0x000000ff
        /*011c*/ 	.word	0x00000018
        /*0120*/ 	.short	0x0100
        /*0122*/ 	.byte	0x05
	.zero		1


	//   ....[7]....
        /*0124*/ 	.word	0x00000370
        /*0128*/ 	.word	0x000000ff
        /*012c*/ 	.word	0x00000040
        /*0130*/ 	.short	0x0100
        /*0132*/ 	.byte	0x05
	.zero		1


	//   ....[8]....
        /*0134*/ 	.word	0x00000380
        /*0138*/ 	.word	0x000000ff
        /*013c*/ 	.word	0x00000020
        /*0140*/ 	.short	0x0100
        /*0142*/ 	.byte	0x05
	.zero		1


	//   ....[9]....
        /*0144*/ 	.word	0x00000390
        /*0148*/ 	.word	0x000000ff
        /*014c*/ 	.word	0x00000048
        /*0150*/ 	.short	0x0100
        /*0152*/ 	.byte	0x05
	.zero		1


	//   ....[10]....
        /*0154*/ 	.word	0x00000610
        /*0158*/ 	.word	0x000000ff
        /*015c*/ 	.word	0x00000080
        /*0160*/ 	.short	0x0100
        /*0162*/ 	.byte	0x05
	.zero		1


	//   ....[11]....
        /*0164*/ 	.word	0x00000620
        /*0168*/ 	.word	0x000000ff
        /*016c*/ 	.word	0x00000088
        /*0170*/ 	.short	0x0100
        /*0172*/ 	.byte	0x05
	.zero		1


	//   ....[12]....
        /*0174*/ 	.word	0x00000670
        /*0178*/ 	.word	0x000000ff
        /*017c*/ 	.word	0x00000060
        /*0180*/ 	.short	0x0100
        /*0182*/ 	.byte	0x0a
	.zero		1


	//   ....[13]....
        /*0184*/ 	.word	0x00000690
        /*0188*/ 	.word	0x000000ff
        /*018c*/ 	.word	0x00000068
        /*0190*/ 	.short	0x0100
        /*0192*/ 	.byte	0x0a
	.zero		1


	//   ....[14]....
        /*0194*/ 	.word	0x000006a0
        /*0198*/ 	.word	0x000000ff
        /*019c*/ 	.word	0x00000070
        /*01a0*/ 	.short	0x0100
        /*01a2*/ 	.byte	0x0a
	.zero		1


	//   ....[15]....
        /*01a4*/ 	.word	0x000006b0
        /*01a8*/ 	.word	0x000000ff
        /*01ac*/ 	.word	0x00000078
        /*01b0*/ 	.short	0x0100
        /*01b2*/ 	.byte	0x0a
	.zero		1


	//   ....[16]....
        /*01b4*/ 	.word	0x00001520
        /*01b8*/ 	.word	0x000000a7
        /*01bc*/ 	.word	0x00000000
        /*01c0*/ 	.short	0x010a
        /*01c2*/ 	.byte	0x2f
	.zero		1


	//   ....[17]....
        /*01c4*/ 	.word	0x00001950
        /*01c8*/ 	.word	0x00000003
        /*01cc*/ 	.word	0x00000000
        /*01d0*/ 	.short	0x010a
        /*01d2*/ 	.byte	0x3f
	.zero		1


	//   ....[18]....
        /*01d4*/ 	.word	0x00001990
        /*01d8*/ 	.word	0x00000003
        /*01dc*/ 	.word	0x00000000
        /*01e0*/ 	.short	0x010a
        /*01e2*/ 	.byte	0x3f
	.zero		1


	//   ....[19]....
        /*01e4*/ 	.word	0x00001ad0
        /*01e8*/ 	.word	0x00000004
        /*01ec*/ 	.word	0x00000000
        /*01f0*/ 	.short	0x010a
        /*01f2*/ 	.byte	0x3f
	.zero		1


	//   ....[20]....
        /*01f4*/ 	.word	0x00001e50
        /*01f8*/ 	.word	0x00000004
        /*01fc*/ 	.word	0x00000000
        /*0200*/ 	.short	0x010a
        /*0202*/ 	.byte	0x3f
	.zero		1


	//   ....[21]....
        /*0204*/ 	.word	0x00002020
        /*0208*/ 	.word	0x0000000b
        /*020c*/ 	.word	0x00000000
        /*0210*/ 	.short	0x010a
        /*0212*/ 	.byte	0x3f
	.zero		1


	//   ....[22]....
        /*0214*/ 	.word	0x000021e0
        /*0218*/ 	.word	0x000000ff
        /*021c*/ 	.word	0x00000000
        /*0220*/ 	.short	0x0101
        /*0222*/ 	.byte	0x05
	.zero		1


	//   ....[23]....
        /*0224*/ 	.word	0x00002390
        /*0228*/ 	.word	0x0000000b
        /*022c*/ 	.word	0x00000000
        /*0230*/ 	.short	0x010a
        /*0232*/ 	.byte	0x3f
	.zero		1


	//   ....[24]....
        /*0234*/ 	.word	0x000026f0
        /*0238*/ 	.word	0x000000ff
        /*023c*/ 	.word	0x00000000
        /*0240*/ 	.short	0x0101
        /*0242*/ 	.byte	0x04
	.zero		1


	//   ....[25]....
        /*0244*/ 	.word	0x00002850
        /*0248*/ 	.word	0x00000000
        /*024c*/ 	.word	0x00000000
        /*0250*/ 	.short	0x0101
        /*0252*/ 	.byte	0x28
	.zero		1


	//   ....[26]....
        /*0254*/ 	.word	0x00002910
        /*0258*/ 	.word	0x000000ff
        /*025c*/ 	.word	0x00000000
        /*0260*/ 	.short	0x0101
        /*0262*/ 	.byte	0x06
	.zero		1


	//   ....[27]....
        /*0264*/ 	.word	0x000029d0
        /*0268*/ 	.word	0x000000a7
        /*026c*/ 	.word	0x00000010
        /*0270*/ 	.short	0x010a
        /*0272*/ 	.byte	0x2f
	.zero		1


	//   ....[28]....
        /*0274*/ 	.word	0x0000a730
        /*0278*/ 	.word	0x00000004
        /*027c*/ 	.word	0x00000000
        /*0280*/ 	.short	0x0101
        /*0282*/ 	.byte	0x28
	.zero		1


	//   ....[29]....
        /*0284*/ 	.word	0x0000b370
        /*0288*/ 	.word	0x00000007
        /*028c*/ 	.word	0x00000028
        /*0290*/ 	.short	0x010a
        /*0292*/ 	.byte	0x3f
	.zero		1


	//   ....[30]....
        /*0294*/ 	.word	0x0000b940
        /*0298*/ 	.word	0x00000000
        /*029c*/ 	.word	0x00000088
        /*02a0*/ 	.short	0x0101
        /*02a2*/ 	.byte	0x3f
	.zero		1


	//   ....[31]....
        /*02a4*/ 	.word	0x0000c070
        /*02a8*/ 	.word	0x00000005
        /*02ac*/ 	.word	0x00000000
        /*02b0*/ 	.short	0x010a
        /*02b2*/ 	.byte	0x3f
	.zero		1


	//   ....[32]....
        /*02b4*/ 	.word	0x0000c0f0
        /*02b8*/ 	.word	0x00000007
        /*02bc*/ 	.word	0x00000000
        /*02c0*/ 	.short	0x010a
        /*02c2*/ 	.byte	0x3f
	.zero		1


	//   ....[33]....
        /*02c4*/ 	.word	0x0000c180
        /*02c8*/ 	.word	0x00000006
        /*02cc*/ 	.word	0x00000000
        /*02d0*/ 	.short	0x010a
        /*02d2*/ 	.byte	0x3f
	.zero		1


	//   ....[34]....
        /*02d4*/ 	.word	0x0000c210
        /*02d8*/ 	.word	0x00000007
        /*02dc*/ 	.word	0x00000000
        /*02e0*/ 	.short	0x010a
        /*02e2*/ 	.byte	0x3f
	.zero		1


	//   ....[35]....
        /*02e4*/ 	.word	0x0000c2a0
        /*02e8*/ 	.word	0x00000003
        /*02ec*/ 	.word	0x00000000
        /*02f0*/ 	.short	0x010a
        /*02f2*/ 	.byte	0x3f
	.zero		1


	//   ....[36]....
        /*02f4*/ 	.word	0x0000c310
        /*02f8*/ 	.word	0x00000003
        /*02fc*/ 	.word	0x00000000
        /*0300*/ 	.short	0x010a
        /*0302*/ 	.byte	0x3f
	.zero		1


	//   ....[37]....
        /*0304*/ 	.word	0x0000c3d0
        /*0308*/ 	.word	0x00000003
        /*030c*/ 	.word	0x00000000
        /*0310*/ 	.short	0x010a
        /*0312*/ 	.byte	0x3f
	.zero		1


	//   ....[38]....
        /*0314*/ 	.word	0x0000c420
        /*0318*/ 	.word	0x00000004
        /*031c*/ 	.word	0x00000000
        /*0320*/ 	.short	0x010a
        /*0322*/ 	.byte	0x3f
	.zero		1


	//   ....[39]....
        /*0324*/ 	.word	0x0000c470
        /*0328*/ 	.word	0x0000000b
        /*032c*/ 	.word	0x00000000
        /*0330*/ 	.short	0x010a
        /*0332*/ 	.byte	0x3f
	.zero		1


	//   ....[40]....
        /*0334*/ 	.word	0x0000c4d0
        /*0338*/ 	.word	0x00000003
        /*033c*/ 	.word	0x00000010
        /*0340*/ 	.short	0x010a
        /*0342*/ 	.byte	0x3f
	.zero		1


	//   ....[41]....
        /*0344*/ 	.word	0x0000c5a0
        /*0348*/ 	.word	0x00000007
        /*034c*/ 	.word	0x00000028
        /*0350*/ 	.short	0x010a
        /*0352*/ 	.byte	0x3f
	.zero		1


	//   ....[42]....
        /*0354*/ 	.word	0x0000c670
        /*0358*/ 	.word	0x00000005
        /*035c*/ 	.word	0x00000000
        /*0360*/ 	.short	0x010a
        /*0362*/ 	.byte	0x3f
	.zero		1


	//   ....[43]....
        /*0364*/ 	.word	0x0000c6c0
        /*0368*/ 	.word	0x00000007
        /*036c*/ 	.word	0x00000000
        /*0370*/ 	.short	0x010a
        /*0372*/ 	.byte	0x3f
	.zero		1


	//   ....[44]....
        /*0374*/ 	.word	0x0000c710
        /*0378*/ 	.word	0x00000006
        /*037c*/ 	.word	0x00000000
        /*0380*/ 	.short	0x010a
        /*0382*/ 	.byte	0x3f
	.zero		1


	//   ....[45]....
        /*0384*/ 	.word	0x0000c760
        /*0388*/ 	.word	0x00000007
        /*038c*/ 	.word	0x00000000
        /*0390*/ 	.short	0x010a
        /*0392*/ 	.byte	0x3f
	.zero		1


	//----- nvinfo : EIATTR_NUM_MBARRIERS
	.align		4
.L_36:
        /*0394*/ 	.byte	0x03, 0x38
        /*0396*/ 	.short	0x0010


	//----- nvinfo : EIATTR_EXIT_INSTR_OFFSETS
	.align		4
        /*0398*/ 	.byte	0x04, 0x1c
        /*039a*/ 	.short	(.L_38 - .L_37)


	//   ....[0]....
.L_37:
        /*039c*/ 	.word	0x000011e0


	//   ....[1]....
        /*03a0*/ 	.word	0x00001240


	//   ....[2]....
        /*03a4*/ 	.word	0x0000ad80


	//   ....[3]....
        /*03a8*/ 	.word	0x0000adb0


	//   ....[4]....
        /*03ac*/ 	.word	0x0000c2f0


	//----- nvinfo : EIATTR_MAX_THREADS
	.align		4
.L_38:
        /*03b0*/ 	.byte	0x04, 0x05
        /*03b2*/ 	.short	(.L_40 - .L_39)
.L_39:
        /*03b4*/ 	.word	0x00000180
        /*03b8*/ 	.word	0x00000001
        /*03bc*/ 	.word	0x00000001


	//----- nvinfo : EIATTR_CRS_STACK_SIZE
	.align		4
.L_40:
        /*03c0*/ 	.byte	0x04, 0x1e
        /*03c2*/ 	.short	(.L_42 - .L_41)
.L_41:
        /*03c4*/ 	.word	0x00000000


	//----- nvinfo : EIATTR_CBANK_PARAM_SIZE
	.align		4
.L_42:
        /*03c8*/ 	.byte	0x03, 0x19
        /*03ca*/ 	.short	0x0470


	//----- nvinfo : EIATTR_PARAM_CBANK
	.align		4
        /*03cc*/ 	.byte	0x04, 0x0a
        /*03ce*/ 	.short	(.L_44 - .L_43)
	.align		4
.L_43:
        /*03d0*/ 	.word	index@(.nv.constant0._ZN7cutlass13device_kernelINS_4gemm6kernel13GemmUniversalIN4cute5tupleIJiiiiEEENS1_10collective13CollectiveMmaINS1_39MainloopSm90TmaGmmaRmemAWarpSpecializedILi5ENS5_IJNS4_1CILi1EEESB_SB_EEENS1_32KernelTmaWarpSpecializedPingpongEEENS5_IJNSA_ILi64EEENSA_ILi256EEENSA_ILi32EEEEEENS_10tfloat32_tENS5_IJlSB_lEEESJ_NS5_IJSB_llEEENS4_8TiledMMAINS4_8MMA_AtomIJNS4_4SM904GMMA30MMA_64x256x8_F32TF32TF32_RS_TNILNSP_7ScaleInE1ELSR_1EEEEEENS4_6LayoutISC_NS5_IJNSA_ILi0EEESV_SV_EEEEENS5_IJNS4_10UnderscoreESY_SY_EEEEENS4_13SM90_TMA_LOADENS4_14ComposedLayoutINS4_7SwizzleILi3ELi4ELi3EEENS4_18smem_ptr_flag_bitsILi32EEENSU_INS5_IJNSA_ILi8EEESH_EEENS5_IJSH_SB_EEEEEEEvNS4_8identityES11_NS12_INS13_ILi1ELi4ELi3EEES16_NSU_INS5_IJS17_S17_EEENS5_IJSB_S17_EEEEEEENS4_9Copy_AtomIJNS4_39AutoVectorizingCopyWithAssumedAlignmentILi128EEESJ_EEES1C_EENS_8epilogue10collective6detail29Sm90TmaWarpSpecializedAdapterINS1O_15DefaultEpilogueISJ_SK_SK_NS1N_6thread17LinearCombinationISJ_Li1EffLNS1S_9ScaleType4KindE0ELNS_15FloatRoundStyleE2ESJ_EENS1_15EpilogueDefaultEEEEEvvEEEEvNT_6ParamsE)
        /*03d4*/ 	.short	0x0210
        /*03d6*/ 	.short	0x0470


	//----- nvinfo : EIATTR_SW_WAR
	.align		4
.L_44:
        /*03d8*/ 	.byte	0x04, 0x36
        /*03da*/ 	.short	(.L_46 - .L_45)
.L_45:
        /*03dc*/ 	.word	0x00000008
.L_46:


//--------------------- .nv.callgraph             --------------------------
	.section	.nv.callgraph,"",@"SHT_CUDA_CALLGRAPH"
	.align	4
	.sectionentsize	8
	.align		4
        /*0000*/ 	.word	0x00000000
	.align		4
        /*0004*/ 	.word	0xffffffff
	.align		4
        /*0008*/ 	.word	index@(_ZN7cutlass13device_kernelINS_4gemm6kernel13GemmUniversalIN4cute5tupleIJiiiiEEENS1_10collective13CollectiveMmaINS1_39MainloopSm90TmaGmmaRmemAWarpSpecializedILi5ENS5_IJNS4_1CILi1EEESB_SB_EEENS1_32KernelTmaWarpSpecializedPingpongEEENS5_IJNSA_ILi64EEENSA_ILi256EEENSA_ILi32EEEEEENS_10tfloat32_tENS5_IJlSB_lEEESJ_NS5_IJSB_llEEENS4_8TiledMMAINS4_8MMA_AtomIJNS4_4SM904GMMA30MMA_64x256x8_F32TF32TF32_RS_TNILNSP_7ScaleInE1ELSR_1EEEEEENS4_6LayoutISC_NS5_IJNSA_ILi0EEESV_SV_EEEEENS5_IJNS4_10UnderscoreESY_SY_EEEEENS4_13SM90_TMA_LOADENS4_14ComposedLayoutINS4_7SwizzleILi3ELi4ELi3EEENS4_18smem_ptr_flag_bitsILi32EEENSU_INS5_IJNSA_ILi8EEESH_EEENS5_IJSH_SB_EEEEEEEvNS4_8identityES11_NS12_INS13_ILi1ELi4ELi3EEES16_NSU_INS5_IJS17_S17_EEENS5_IJSB_S17_EEEEEEENS4_9Copy_AtomIJNS4_39AutoVectorizingCopyWithAssumedAlignmentILi128EEESJ_EEES1C_EENS_8epilogue10collective6detail29Sm90TmaWarpSpecializedAdapterINS1O_15DefaultEpilogueISJ_SK_SK_NS1N_6thread17LinearCombinationISJ_Li1EffLNS1S_9ScaleType4KindE0ELNS_15FloatRoundStyleE2ESJ_EENS1_15EpilogueDefaultEEEEEvvEEEEvNT_6ParamsE)
	.align		4
        /*000c*/ 	.word	index@(__assertfail)
	.align		4
        /*0010*/ 	.word	0x00000000
	.align		4
        /*0014*/ 	.word	0xfffffffe
	.align		4
        /*0018*/ 	.word	0x00000000
	.align		4
        /*001c*/ 	.word	0xfffffffd
	.align		4
        /*0020*/ 	.word	0x00000000
	.align		4
        /*0024*/ 	.word	0xfffffffc


//--------------------- .nv.constant4             --------------------------
	.section	.nv.constant4,"a",@progbits
	.align	8
	.align		8
.nv.constant4:
        /*0000*/ 	.dword	__assertfail
	.align		8
        /*0008*/ 	.dword	__unnamed_1
	.align		8
        /*0010*/ 	.dword	__unnamed_2
	.align		8
        /*0018*/ 	.dword	_ZN40_INTERNAL_62d4d379_4_k_cu_3c5f1d2c_293324cuda3std3__45__cpo5beginE
	.align		8
        /*0020*/ 	.dword	_ZN40_INTERNAL_62d4d379_4_k_cu_3c5f1d2c_293324cuda3std3__45__cpo3endE
	.align		8
        /*0028*/ 	.dword	_ZN40_INTERNAL_62d4d379_4_k_cu_3c5f1d2c_293324cuda3std3__45__cpo6cbeginE
	.align		8
        /*0030*/ 	.dword	_ZN40_INTERNAL_62d4d379_4_k_cu_3c5f1d2c_293324cuda3std3__45__cpo4cendE
	.align		8
        /*0038*/ 	.dword	_ZN40_INTERNAL_62d4d379_4_k_cu_3c5f1d2c_293324cuda3std3__442_GLOBAL__N__62d4d379_4_k_cu_3c5f1d2c_293326ignoreE
	.align		8
        /*0040*/ 	.dword	_ZN40_INTERNAL_62d4d379_4_k_cu_3c5f1d2c_293324cuda3std3__419piecewise_constructE
	.align		8
        /*0048*/ 	.dword	_ZN40_INTERNAL_62d4d379_4_k_cu_3c5f1d2c_293324cuda3std3__48in_placeE
	.align		8
        /*0050*/ 	.dword	_ZN40_INTERNAL_62d4d379_4_k_cu_3c5f1d2c_293324cuda3std6ranges3__45__cpo4swapE
	.align		8
        /*0058*/ 	.dword	_ZN40_INTERNAL_62d4d379_4_k_cu_3c5f1d2c_293324cuda3std6ranges3__45__cpo9iter_moveE
	.align		8
        /*0060*/ 	.dword	_ZN40_INTERNAL_62d4d379_4_k_cu_3c5f1d2c_293324cute7productE
	.align		8
        /*0068*/ 	.dword	_ZN40_INTERNAL_62d4d379_4_k_cu_3c5f1d2c_293324cute1_E
	.align		8
        /*0070*/ 	.dword	$str$24
	.align		8
        /*0078*/ 	.dword	$str$25


//--------------------- .text._ZN7cutlass13device_kernelINS_4gemm6kernel13GemmUniversalIN4cute5tupleIJiiiiEEENS1_10collective13CollectiveMmaINS1_39MainloopSm90TmaGmmaRmemAWarpSpecializedILi5ENS5_IJNS4_1CILi1EEESB_SB_EEENS1_32KernelTmaWarpSpecializedPingpongEEENS5_IJNSA_ILi64EEENSA_ILi256EEENSA_ILi32EEEEEENS_10tfloat32_tENS5_IJlSB_lEEESJ_NS5_IJSB_llEEENS4_8TiledMMAINS4_8MMA_AtomIJNS4_4SM904GMMA30MMA_64x256x8_F32TF32TF32_RS_TNILNSP_7ScaleInE1ELSR_1EEEEEENS4_6LayoutISC_NS5_IJNSA_ILi0EEESV_SV_EEEEENS5_IJNS4_10UnderscoreESY_SY_EEEEENS4_13SM90_TMA_LOADENS4_14ComposedLayoutINS4_7SwizzleILi3ELi4ELi3EEENS4_18smem_ptr_flag_bitsILi32EEENSU_INS5_IJNSA_ILi8EEESH_EEENS5_IJSH_SB_EEEEEEEvNS4_8identityES11_NS12_INS13_ILi1ELi4ELi3EEES16_NSU_INS5_IJS17_S17_EEENS5_IJSB_S17_EEEEEEENS4_9Copy_AtomIJNS4_39AutoVectorizingCopyWithAssumedAlignmentILi128EEESJ_EEES1C_EENS_8epilogue10collective6detail29Sm90TmaWarpSpecializedAdapterINS1O_15DefaultEpilogueISJ_SK_SK_NS1N_6thread17LinearCombinationISJ_Li1EffLNS1S_9ScaleType4KindE0ELNS_15FloatRoundStyleE2ESJ_EENS1_15EpilogueDefaultEEEEEvvEEEEvNT_6ParamsE --------------------------
	.section	.text._ZN7cutlass13device_kernelINS_4gemm6kernel13GemmUniversalIN4cute5tupleIJiiiiEEENS1_10collective13CollectiveMmaINS1_39MainloopSm90TmaGmmaRmemAWarpSpecializedILi5ENS5_IJNS4_1CILi1EEESB_SB_EEENS1_32KernelTmaWarpSpecializedPingpongEEENS5_IJNSA_ILi64EEENSA_ILi256EEENSA_ILi32EEEEEENS_10tfloat32_tENS5_IJlSB_lEEESJ_NS5_IJSB_llEEENS4_8TiledMMAINS4_8MMA_AtomIJNS4_4SM904GMMA30MMA_64x256x8_F32TF32TF32_RS_TNILNSP_7ScaleInE1ELSR_1EEEEEENS4_6LayoutISC_NS5_IJNSA_ILi0EEESV_SV_EEEEENS5_IJNS4_10UnderscoreESY_SY_EEEEENS4_13SM90_TMA_LOADENS4_14ComposedLayoutINS4_7SwizzleILi3ELi4ELi3EEENS4_18smem_ptr_flag_bitsILi32EEENSU_INS5_IJNSA_ILi8EEESH_EEENS5_IJSH_SB_EEEEEEEvNS4_8identityES11_NS12_INS13_ILi1ELi4ELi3EEES16_NSU_INS5_IJS17_S17_EEENS5_IJSB_S17_EEEEEEENS4_9Copy_AtomIJNS4_39AutoVectorizingCopyWithAssumedAlignmentILi128EEESJ_EEES1C_EENS_8epilogue10collective6detail29Sm90TmaWarpSpecializedAdapterINS1O_15DefaultEpilogueISJ_SK_SK_NS1N_6thread17LinearCombinationISJ_Li1EffLNS1S_9ScaleType4KindE0ELNS_15FloatRoundStyleE2ESJ_EENS1_15EpilogueDefaultEEEEEvvEEEEvNT_6ParamsE,"ax",@progbits
	.align	128
.text._ZN7cutlass13device_kernelINS_4gemm6kernel13GemmUniversalIN4cute5tupleIJiiiiEEENS1_10collective13CollectiveMmaINS1_39MainloopSm90TmaGmmaRmemAWarpSpecializedILi5ENS5_IJNS4_1CILi1EEESB_SB_EEENS1_32KernelTmaWarpSpecializedPingpongEEENS5_IJNSA_ILi64EEENSA_ILi256EEENSA_ILi32EEEEEENS_10tfloat32_tENS5_IJlSB_lEEESJ_NS5_IJSB_llEEENS4_8TiledMMAINS4_8MMA_AtomIJNS4_4SM904GMMA30MMA_64x256x8_F32TF32TF32_RS_TNILNSP_7ScaleInE1ELSR_1EEEEEENS4_6LayoutISC_NS5_IJNSA_ILi0EEESV_SV_EEEEENS5_IJNS4_10UnderscoreESY_SY_EEEEENS4_13SM90_TMA_LOADENS4_14ComposedLayoutINS4_7SwizzleILi3ELi4ELi3EEENS4_18smem_ptr_flag_bitsILi32EEENSU_INS5_IJNSA_ILi8EEESH_EEENS5_IJSH_SB_EEEEEEEvNS4_8identityES11_NS12_INS13_ILi1ELi4ELi3EEES16_NSU_INS5_IJS17_S17_EEENS5_IJSB_S17_EEEEEEENS4_9Copy_AtomIJNS4_39AutoVectorizingCopyWithAssumedAlignmentILi128EEESJ_EEES1C_EENS_8epilogue10collective6detail29Sm90TmaWarpSpecializedAdapterINS1O_15DefaultEpilogueISJ_SK_SK_NS1N_6thread17LinearCombinationISJ_Li1EffLNS1S_9ScaleType4KindE0ELNS_15FloatRoundStyleE2ESJ_EENS1_15EpilogueDefaultEEEEEvvEEEEvNT_6ParamsE:
        .type           _ZN7cutlass13device_kernelINS_4gemm6kernel13GemmUniversalIN4cute5tupleIJiiiiEEENS1_10collective13CollectiveMmaINS1_39MainloopSm90TmaGmmaRmemAWarpSpecializedILi5ENS5_IJNS4_1CILi1EEESB_SB_EEENS1_32KernelTmaWarpSpecializedPingpongEEENS5_IJNSA_ILi64EEENSA_ILi256EEENSA_ILi32EEEEEENS_10tfloat32_tENS5_IJlSB_lEEESJ_NS5_IJSB_llEEENS4_8TiledMMAINS4_8MMA_AtomIJNS4_4SM904GMMA30MMA_64x256x8_F32TF32TF32_RS_TNILNSP_7ScaleInE1ELSR_1EEEEEENS4_6LayoutISC_NS5_IJNSA_ILi0EEESV_SV_EEEEENS5_IJNS4_10UnderscoreESY_SY_EEEEENS4_13SM90_TMA_LOADENS4_14ComposedLayoutINS4_7SwizzleILi3ELi4ELi3EEENS4_18smem_ptr_flag_bitsILi32EEENSU_INS5_IJNSA_ILi8EEESH_EEENS5_IJSH_SB_EEEEEEEvNS4_8identityES11_NS12_INS13_ILi1ELi4ELi3EEES16_NSU_INS5_IJS17_S17_EEENS5_IJSB_S17_EEEEEEENS4_9Copy_AtomIJNS4_39AutoVectorizingCopyWithAssumedAlignmentILi128EEESJ_EEES1C_EENS_8epilogue10collective6detail29Sm90TmaWarpSpecializedAdapterINS1O_15DefaultEpilogueISJ_SK_SK_NS1N_6thread17LinearCombinationISJ_Li1EffLNS1S_9ScaleType4KindE0ELNS_15FloatRoundStyleE2ESJ_EENS1_15EpilogueDefaultEEEEEvvEEEEvNT_6ParamsE,@function
        .size           _ZN7cutlass13device_kernelINS_4gemm6kernel13GemmUniversalIN4cute5tupleIJiiiiEEENS1_10collective13CollectiveMmaINS1_39MainloopSm90TmaGmmaRmemAWarpSpecializedILi5ENS5_IJNS4_1CILi1EEESB_SB_EEENS1_32KernelTmaWarpSpecializedPingpongEEENS5_IJNSA_ILi64EEENSA_ILi256EEENSA_ILi32EEEEEENS_10tfloat32_tENS5_IJlSB_lEEESJ_NS5_IJSB_llEEENS4_8TiledMMAINS4_8MMA_AtomIJNS4_4SM904GMMA30MMA_64x256x8_F32TF32TF32_RS_TNILNSP_7ScaleInE1ELSR_1EEEEEENS4_6LayoutISC_NS5_IJNSA_ILi0EEESV_SV_EEEEENS5_IJNS4_10UnderscoreESY_SY_EEEEENS4_13SM90_TMA_LOADENS4_14ComposedLayoutINS4_7SwizzleILi3ELi4ELi3EEENS4_18smem_ptr_flag_bitsILi32EEENSU_INS5_IJNSA_ILi8EEESH_EEENS5_IJSH_SB_EEEEEEEvNS4_8identityES11_NS12_INS13_ILi1ELi4ELi3EEES16_NSU_INS5_IJS17_S17_EEENS5_IJSB_S17_EEEEEEENS4_9Copy_AtomIJNS4_39AutoVectorizingCopyWithAssumedAlignmentILi128EEESJ_EEES1C_EENS_8epilogue10collective6detail29Sm90TmaWarpSpecializedAdapterINS1O_15DefaultEpilogueISJ_SK_SK_NS1N_6thread17LinearCombinationISJ_Li1EffLNS1S_9ScaleType4KindE0ELNS_15FloatRoundStyleE2ESJ_EENS1_15EpilogueDefaultEEEEEvvEEEEvNT_6ParamsE,(.L_x_342 - _ZN7cutlass13device_kernelINS_4gemm6kernel13GemmUniversalIN4cute5tupleIJiiiiEEENS1_10collective13CollectiveMmaINS1_39MainloopSm90TmaGmmaRmemAWarpSpecializedILi5ENS5_IJNS4_1CILi1EEESB_SB_EEENS1_32KernelTmaWarpSpecializedPingpongEEENS5_IJNSA_ILi64EEENSA_ILi256EEENSA_ILi32EEEEEENS_10tfloat32_tENS5_IJlSB_lEEESJ_NS5_IJSB_llEEENS4_8TiledMMAINS4_8MMA_AtomIJNS4_4SM904GMMA30MMA_64x256x8_F32TF32TF32_RS_TNILNSP_7ScaleInE1ELSR_1EEEEEENS4_6LayoutISC_NS5_IJNSA_ILi0EEESV_SV_EEEEENS5_IJNS4_10UnderscoreESY_SY_EEEEENS4_13SM90_TMA_LOADENS4_14ComposedLayoutINS4_7SwizzleILi3ELi4ELi3EEENS4_18smem_ptr_flag_bitsILi32EEENSU_INS5_IJNSA_ILi8EEESH_EEENS5_IJSH_SB_EEEEEEEvNS4_8identityES11_NS12_INS13_ILi1ELi4ELi3EEES16_NSU_INS5_IJS17_S17_EEENS5_IJSB_S17_EEEEEEENS4_9Copy_AtomIJNS4_39AutoVectorizingCopyWithAssumedAlignmentILi128EEESJ_EEES1C_EENS_8epilogue10collective6detail29Sm90TmaWarpSpecializedAdapterINS1O_15DefaultEpilogueISJ_SK_SK_NS1N_6thread17LinearCombinationISJ_Li1EffLNS1S_9ScaleType4KindE0ELNS_15FloatRoundStyleE2ESJ_EENS1_15EpilogueDefaultEEEEEvvEEEEvNT_6ParamsE)
        .other          _ZN7cutlass13device_kernelINS_4gemm6kernel13GemmUniversalIN4cute5tupleIJiiiiEEENS1_10collective13CollectiveMmaINS1_39MainloopSm90TmaGmmaRmemAWarpSpecializedILi5ENS5_IJNS4_1CILi1EEESB_SB_EEENS1_32KernelTmaWarpSpecializedPingpongEEENS5_IJNSA_ILi64EEENSA_ILi256EEENSA_ILi32EEEEEENS_10tfloat32_tENS5_IJlSB_lEEESJ_NS5_IJSB_llEEENS4_8TiledMMAINS4_8MMA_AtomIJNS4_4SM904GMMA30MMA_64x256x8_F32TF32TF32_RS_TNILNSP_7ScaleInE1ELSR_1EEEEEENS4_6LayoutISC_NS5_IJNSA_ILi0EEESV_SV_EEEEENS5_IJNS4_10UnderscoreESY_SY_EEEEENS4_13SM90_TMA_LOADENS4_14ComposedLayoutINS4_7SwizzleILi3ELi4ELi3EEENS4_18smem_ptr_flag_bitsILi32EEENSU_INS5_IJNSA_ILi8EEESH_EEENS5_IJSH_SB_EEEEEEEvNS4_8identityES11_NS12_INS13_ILi1ELi4ELi3EEES16_NSU_INS5_IJS17_S17_EEENS5_IJSB_S17_EEEEEEENS4_9Copy_AtomIJNS4_39AutoVectorizingCopyWithAssumedAlignmentILi128EEESJ_EEES1C_EENS_8epilogue10collective6detail29Sm90TmaWarpSpecializedAdapterINS1O_15DefaultEpilogueISJ_SK_SK_NS1N_6thread17LinearCombinationISJ_Li1EffLNS1S_9ScaleType4KindE0ELNS_15FloatRoundStyleE2ESJ_EENS1_15EpilogueDefaultEEEEEvvEEEEvNT_6ParamsE,@"STO_CUDA_ENTRY STV_DEFAULT"
_ZN7cutlass13device_kernelINS_4gemm6kernel13GemmUniversalIN4cute5tupleIJiiiiEEENS1_10collective13CollectiveMmaINS1_39MainloopSm90TmaGmmaRmemAWarpSpecializedILi5ENS5_IJNS4_1CILi1EEESB_SB_EEENS1_32KernelTmaWarpSpecializedPingpongEEENS5_IJNSA_ILi64EEENSA_ILi256EEENSA_ILi32EEEEEENS_10tfloat32_tENS5_IJlSB_lEEESJ_NS5_IJSB_llEEENS4_8TiledMMAINS4_8MMA_AtomIJNS4_4SM904GMMA30MMA_64x256x8_F32TF32TF32_RS_TNILNSP_7ScaleInE1ELSR_1EEEEEENS4_6LayoutISC_NS5_IJNSA_ILi0EEESV_SV_EEEEENS5_IJNS4_10UnderscoreESY_SY_EEEEENS4_13SM90_TMA_LOADENS4_14ComposedLayoutINS4_7SwizzleILi3ELi4ELi3EEENS4_18smem_ptr_flag_bitsILi32EEENSU_INS5_IJNSA_ILi8EEESH_EEENS5_IJSH_SB_EEEEEEEvNS4_8identityES11_NS12_INS13_ILi1ELi4ELi3EEES16_NSU_INS5_IJS17_S17_EEENS5_IJSB_S17_EEEEEEENS4_9Copy_AtomIJNS4_39AutoVectorizingCopyWithAssumedAlignmentILi128EEESJ_EEES1C_EENS_8epilogue10collective6detail29Sm90TmaWarpSpecializedAdapterINS1O_15DefaultEpilogueISJ_SK_SK_NS1N_6thread17LinearCombinationISJ_Li1EffLNS1S_9ScaleType4KindE0ELNS_15FloatRoundStyleE2ESJ_EENS1_15EpilogueDefaultEEEEEvvEEEEvNT_6ParamsE:
[----:B------:R-:W0:Y:S01]  /*0000*/  LDC R1, c[0x0][0x28] ;  /* 0x00000a00ff017b82 */ /* 0x000e220000000800 */
[----:B------:R-:W1:Y:S01]  /*0010*/  S2R R0, SR_TID.X ;  /* 0x0000000000007919 */ /* 0x000e620000002100 */
[----:B------:R-:W-:Y:S01]  /*0020*/  ELECT P0, URZ, PT ;  /* 0x00000000003f782f */ /* 0x000fe20003800000 */
[----:B------:R-:W-:Y:S01]  /*0030*/  BSSY B0, `(.L_x_0) ;  /* 0x0000014000007945 */ /* 0x000fe20003800000 */
[----:B-1----:R-:W-:-:S05]  /*0040*/  SHF.R.U32.HI R2, RZ, 0x5, R0 ;  /* 0x00000005ff027819 */ /* 0x002fca0000011600 */
[----:B------:R-:W1:Y:S02]  /*0050*/  SHFL.IDX PT, R3, R2, RZ, 0x1f ;  /* 0x00001fff02037589 */ /* 0x000e6400000e0000 */
[----:B-1----:R-:W-:Y:S02]  /*0060*/  R2UR UR4, R3 ;  /* 0x00000000030472ca */ /* 0x002fe400000e0000 */
[----:B------:R-:W-:-:S05]  /*0070*/  SHF.R.U32.HI R3, RZ, 0x7, R0 ;  /* 0x00000007ff037819 */ /* 0x000fca0000011600 */
[----:B------:R1:W2:Y:S06]  /*0080*/  SHFL.IDX PT, R4, R3, RZ, 0x1f ;  /* 0x00001fff03047589 */ /* 0x0002ac00000e0000 */
[----:B------:R-:W-:Y:S02]  /*0090*/  USHF.R.S32.HI UR5, URZ, 0x1f, UR4 ;  /* 0x0000001f3f057899 */ /* 0x000fe40008011404 */
[----:B------:R-:W-:Y:S02]  /*00a0*/  ISETP.NE.OR P0, PT, RZ, UR4, !P0 ;  /* 0x00000004ff007c0c */ /* 0x000fe4000c705670 */
[----:B------:R-:W-:-:S04]  /*00b0*/  ULEA.HI UR5, UR5, UR4, URZ, 0x2 ;  /* 0x0000000405057291 */ /* 0x000fc8000f8f103f */
[----:B------:R-:W-:-:S04]  /*00c0*/  ULOP3.LUT UR5, UR5, 0xfffffffc, URZ, 0xc0, !UPT ;  /* 0xfffffffc05057892 */ /* 0x000fc8000f8ec03f */
[----:B------:R-:W-:-:S03]  /*00d0*/  UIADD3 UR4, UR4, -UR5, URZ ;  /* 0x8000000504047290 */ /* 0x000fc6000fffe03f */
[----:B01----:R-:W-:Y:S09]  /*00e0*/  @P0 BRA `(.L_x_1) ;  /* 0x0000000000200947 */ /* 0x003ff20003800000 */
[----:B------:R-:W-:Y:S02]  /*00f0*/  ULDC.64 UR6, c[0x0][0x198] ;  /* 0x0000660000067ab9 */ /* 0x000fe40000000a00 */
[----:B------:R-:W-:Y:S02]  /*0100*/  UIADD3 UR8, UP0, UR6, 0xf0, URZ ;  /* 0x000000f006087890 */ /* 0x000fe4000ff1e03f */
[----:B------:R-:W-:Y:S02]  /*0110*/  UIADD3 UR6, UP1, UR6, 0x1f0, URZ ;  /* 0x000001f006067890 */ /* 0x000fe4000ff3e03f */
[----:B------:R-:W-:Y:S02]  /*0120*/  UIADD3.X UR9, URZ, UR7, URZ, UP0, !UPT ;  /* 0x000000073f097290 */ /* 0x000fe400087fe43f */
[----:B------:R-:W-:-:S07]  /*0130*/  UIADD3.X UR7, URZ, UR7, URZ, UP1, !UPT ;  /* 0x000000073f077290 */ /* 0x000fce0008ffe43f */
[----:B------:R0:W-:Y:S02]  /*0140*/  UTMACCTL.PF [UR8] ;  /* 0x00000000080079b9 */ /* 0x0001e40008040000 */
[----:B------:R0:W-:Y:S02]  /*0150*/  UTMACCTL.PF [UR6] ;  /* 0x00000000060079b9 */ /* 0x0001e40008040000 */
[----:B0-----:R-:W-:Y:S01]  /*0160*/  NOP ;  /* 0x0000000000007918 */ /* 0x001fe20000000000 */
.L_x_1:
[----:B------:R-:W-:Y:S05]  /*0170*/  BSYNC B0 ;  /* 0x0000000000007941 */ /* 0x000fea0003800000 */
.L_x_0:
[----:B------:R-:W0:Y:S01]  /*0180*/  SHFL.IDX PT, R5, R2, RZ, 0x1f ;  /* 0x00001fff02057589 */ /* 0x000e2200000e0000 */
[----:B--2---:R-:W-:Y:S01]  /*0190*/  R2UR UR13, R4 ;  /* 0x00000000040d72ca */ /* 0x004fe200000e0000 */
[----:B------:R-:W-:-:S04]  /*01a0*/  UISETP.NE.AND UP0, UPT, UR4, 0x3, UPT ;  /* 0x000000030400788c */ /* 0x000fc8000bf05270 */
[----:B------:R-:W-:-:S08]  /*01b0*/  UISETP.EQ.OR UP0, UPT, UR4, URZ, !UP0 ;  /* 0x0000003f0400728c */ /* 0x000fd0000c702670 */
[----:B------:R-:W-:Y:S02]  /*01c0*/  UIADD3 UR12, UR13, -0x1, URZ ;  /* 0xffffffff0d0c7890 */ /* 0x000fe4000fffe03f */
[----:B------:R-:W-:Y:S02]  /*01d0*/  UISETP.EQ.AND UP0, UPT, UR13, URZ, UP0 ;  /* 0x0000003f0d00728c */ /* 0x000fe40008702270 */
[----:B------:R-:W-:Y:S02]  /*01e0*/  UISETP.GE.U32.AND UP1, UPT, UR12, 0x2, UPT ;  /* 0x000000020c00788c */ /* 0x000fe4000bf26070 */
[----:B------:R-:W-:Y:S01]  /*01f0*/  USEL UR49, URZ, 0x1, !UP0 ;  /* 0x000000013f317887 */ /* 0x000fe2000c000000 */
[----:B0-----:R-:W-:-:S03]  /*0200*/  ISETP.NE.AND P0, PT, R5, RZ, PT ;  /* 0x000000ff0500720c */ /* 0x001fc60003f05270 */
[----:B------:R-:W-:-:S10]  /*0210*/  USEL UR49, UR49, 0x2, UP1 ;  /* 0x0000000231317887 */ /* 0x000fd40008800000 */
[----:B------:R-:W-:Y:S05]  /*0220*/  @P0 BRA `(.L_x_2) ;  /* 0x0000000000600947 */ /* 0x000fea0003800000 */
[----:B------:R-:W0:Y:S01]  /*0230*/  S2UR UR6, SR_CgaCtaId ;  /* 0x00000000000679c3 */ /* 0x000e220000008800 */
[----:B------:R-:W-:Y:S01]  /*0240*/  UMOV UR5, 0x400 ;  /* 0x0000040000057882 */ /* 0x000fe20000000000 */
[----:B------:R-:W-:Y:S01]  /*0250*/  UMOV UR7, 0x1 ;  /* 0x0000000100077882 */ /* 0x000fe20000000000 */
[----:B------:R-:W-:Y:S01]  /*0260*/  UMOV UR8, 0x80 ;  /* 0x0000008000087882 */ /* 0x000fe20000000000 */
[----:B------:R-:W-:Y:S01]  /*0270*/  ELECT P0, URZ, PT ;  /* 0x00000000003f782f */ /* 0x000fe20003800000 */
[----:B------:R-:W-:-:S04]  /*0280*/  UIADD3 UR8, -UR8, 0x100000, URZ ;  /* 0x0010000008087890 */ /* 0x000fc8000fffe13f */
[----:B------:R-:W-:Y:S02]  /*0290*/  USHF.L.U32 UR9, UR8, 0xb, URZ ;  /* 0x0000000b08097899 */ /* 0x000fe4000800063f */
[----:B------:R-:W-:Y:S02]  /*02a0*/  USHF.L.U32 UR8, UR8, 0x1, URZ ;  /* 0x0000000108087899 */ /* 0x000fe4000800063f */
[----:B0-----:R-:W-:Y:S02]  /*02b0*/  ULEA UR5, UR6, UR5, 0x18 ;  /* 0x0000000506057291 */ /* 0x001fe4000f8ec03f */
[----:B------:R-:W-:-:S04]  /*02c0*/  UIADD3 UR6, -UR7, 0x100000, URZ ;  /* 0x0010000007067890 */ /* 0x000fc8000fffe13f */
[----:B------:R-:W-:Y:S02]  /*02d0*/  USHF.L.U32 UR7, UR6, 0xb, URZ ;  /* 0x0000000b06077899 */ /* 0x000fe4000800063f */
[----:B------:R-:W-:Y:S01]  /*02e0*/  USHF.L.U32 UR6, UR6, 0x1, URZ ;  /* 0x0000000106067899 */ /* 0x000fe2000800063f */
[----:B------:R-:W0:Y:S11]  /*02f0*/  FENCE.VIEW.ASYNC.S ;  /* 0x00000000000073c6 */ /* 0x000e360000000000 */
[----:B0-----:R0:W1:Y:S01]  /*0300*/  SYNCS.EXCH.64 URZ, [UR5], UR6 ;  /* 0x00000006053f75b2 */ /* 0x0010620008000100 */
[----:B------:R0:W2:Y:S01]  /*0310*/  SYNCS.EXCH.64 URZ, [UR5+0x28], UR8 ;  /* 0x00002808053f75b2 */ /* 0x0000a20008000100 */
[----:B------:R0:W3:Y:S01]  /*0320*/  SYNCS.EXCH.64 URZ, [UR5+0x8], UR6 ;  /* 0x00000806053f75b2 */ /* 0x0000e20008000100 */
[----:B------:R0:W4:Y:S01]  /*0330*/  SYNCS.EXCH.64 URZ, [UR5+0x30], UR8 ;  /* 0x00003008053f75b2 */ /* 0x0001220008000100 */
[----:B------:R0:W0:Y:S01]  /*0340*/  SYNCS.EXCH.64 URZ, [UR5+0x10], UR6 ;  /* 0x00001006053f75b2 */ /* 0x0000220008000100 */
[----:B------:R0:W0:Y:S01]  /*0350*/  SYNCS.EXCH.64 URZ, [UR5+0x38], UR8 ;  /* 0x00003808053f75b2 */ /* 0x0000220008000100 */
[----:B------:R0:W0:Y:S01]  /*0360*/  SYNCS.EXCH.64 URZ, [UR5+0x18], UR6 ;  /* 0x00001806053f75b2 */ /* 0x0000220008000100 */
[----:B------:R0:W0:Y:S01]  /*0370*/  SYNCS.EXCH.64 URZ, [UR5+0x40], UR8 ;  /* 0x00004008053f75b2 */ /* 0x0000220008000100 */
[----:B------:R0:W0:Y:S01]  /*0380*/  SYNCS.EXCH.64 URZ, [UR5+0x20], UR6 ;  /* 0x00002006053f75b2 */ /* 0x0000220008000100 */
[----:B------:R0:W0:Y:S01]  /*0390*/  SYNCS.EXCH.64 URZ, [UR5+0x48], UR8 ;  /* 0x00004808053f75b2 */ /* 0x0000220008000100 */
[----:B------:R-:W-:Y:S01]  /*03a0*/  NOP ;  /* 0x0000000000007918 */ /* 0x000fe20000000000 */
.L_x_2:
[----:B------:R-:W5:Y:S01]  /*03b0*/  SHFL.IDX PT, R5, R2, RZ, 0x1f ;  /* 0x00001fff02057589 */ /* 0x000f6200000e0000 */
[----:B------:R-:W-:Y:S01]  /*03c0*/  ELECT P0, URZ, PT ;  /* 0x00000000003f782f */ /* 0x000fe20003800000 */
[----:B------:R-:W-:Y:S01]  /*03d0*/  NOP ;  /* 0x0000000000007918 */ /* 0x000fe20000000000 */
[----:B------:R-:W-:Y:S01]  /*03e0*/  ELECT P1, URZ, PT ;  /* 0x00000000003f782f */ /* 0x000fe20003820000 */
[----:B------:R-:W1:Y:S01]  /*03f0*/  SHFL.IDX PT, R4, R2, RZ, 0x1f ;  /* 0x00001fff02047589 */ /* 0x000e6200000e0000 */
[----:B0-----:R-:W-:Y:S01]  /*0400*/  UMOV UR6, 0x20 ;  /* 0x0000002000067882 */ /* 0x001fe20000000000 */
[----:B------:R-:W-:Y:S01]  /*0410*/  UMOV UR9, 0x80 ;  /* 0x0000008000097882 */ /* 0x000fe20000000000 */
[----:B------:R-:W-:Y:S01]  /*0420*/  NOP ;  /* 0x0000000000007918 */ /* 0x000fe20000000000 */
[----:B------:R0:W2:Y:S01]  /*0430*/  SHFL.IDX PT, R2, R3, RZ, 0x1f ;  /* 0x00001fff03027589 */ /* 0x0000a200000e0000 */
[----:B------:R-:W-:Y:S01]  /*0440*/  ULDC.64 UR54, c[0x0][0x208] ;  /* 0x0000820000367ab9 */ /* 0x000fe20000000a00 */
[----:B0-----:R-:W-:-:S04]  /*0450*/  SHF.R.S32.HI R3, RZ, 0x1f, R0 ;  /* 0x0000001fff037819 */ /* 0x001fc80000011400 */
[----:B------:R-:W-:Y:S02]  /*0460*/  LEA.HI R3, R3, R0, RZ, 0x7 ;  /* 0x0000000003037211 */ /* 0x000fe400078f38ff */
[----:B-----5:R-:W-:Y:S02]  /*0470*/  ISETP.NE.OR P0, PT, R5, RZ, !P0 ;  /* 0x000000ff0500720c */ /* 0x020fe40004705670 */
[----:B------:R-:W-:Y:S02]  /*0480*/  LOP3.LUT R3, R3, 0xffffff80, RZ, 0xc0, !PT ;  /* 0xffffff8003037812 */ /* 0x000fe400078ec0ff */
[----:B-1----:R-:W-:-:S03]  /*0490*/  ISETP.NE.OR P1, PT, R4, RZ, !P1 ;  /* 0x000000ff0400720c */ /* 0x002fc60004f25670 */
[----:B------:R-:W-:-:S06]  /*04a0*/  IMAD.IADD R24, R0, 0x1, -R3 ;  /* 0x0000000100187824 */ /* 0x000fcc00078e0a03 */
[----:B------:R-:W-:-:S04]  /*04b0*/  VOTEU.ALL UP0, P0 ;  /* 0x00000000003f7886 */ /* 0x000fc80000000000 */
[----:B------:R-:W-:Y:S01]  /*04c0*/  VOTEU.ALL UP1, P1 ;  /* 0x00000000003f7886 */ /* 0x000fe20000820000 */
[----:B------:R-:W0:Y:S01]  /*04d0*/  @!UP0 S2UR UR8, SR_CgaCtaId ;  /* 0x00000000000889c3 */ /* 0x000e220000008800 */
[----:B------:R-:W-:Y:S01]  /*04e0*/  @!UP0 UMOV UR5, 0x400 ;  /* 0x0000040000058882 */ /* 0x000fe20000000000 */
[----:B------:R-:W-:-:S04]  /*04f0*/  @!UP0 UIADD3 UR6, -UR6, 0x100000, URZ ;  /* 0x0010000006068890 */ /* 0x000fc8000fffe13f */
[----:B------:R-:W-:Y:S02]  /*0500*/  @!UP0 USHF.L.U32 UR7, UR6, 0xb, URZ ;  /* 0x0000000b06078899 */ /* 0x000fe4000800063f */
[----:B------:R-:W-:Y:S01]  /*0510*/  @!UP0 USHF.L.U32 UR6, UR6, 0x1, URZ ;  /* 0x0000000106068899 */ /* 0x000fe2000800063f */
[----:B------:R-:W-:Y:S01]  /*0520*/  @!UP1 UMOV UR10, 0x400 ;  /* 0x00000400000a9882 */ /* 0x000fe20000000000 */
[----:B------:R-:W-:Y:S01]  /*0530*/  VOTEU.ALL UP2, P1 ;  /* 0x00000000003f7886 */ /* 0x000fe20000840000 */
[----:B------:R-:W-:Y:S01]  /*0540*/  VOTEU.ALL UP3, P1 ;  /* 0x00000000003f7886 */ /* 0x000fe20000860000 */
[----:B------:R-:W-:Y:S01]  /*0550*/  VOTEU.ALL UP4, P1 ;  /* 0x00000000003f7886 */ /* 0x000fe20000880000 */
[----:B------:R-:W1:Y:S01]  /*0560*/  @!UP1 S2UR UR11, SR_CgaCtaId ;  /* 0x00000000000b99c3 */ /* 0x000e620000008800 */
[----:B------:R-:W-:Y:S01]  /*0570*/  VOTEU.ALL UP5, P1 ;  /* 0x00000000003f7886 */ /* 0x000fe200008a0000 */
[----:B------:R-:W-:Y:S01]  /*0580*/  ISETP.NE.AND P1, PT, RZ, UR13, PT ;  /* 0x0000000dff007c0c */ /* 0x000fe2000bf25270 */
[----:B0-----:R-:W-:-:S02]  /*0590*/  @!UP0 ULEA UR5, UR8, UR5, 0x18 ;  /* 0x0000000508058291 */ /* 0x001fc4000f8ec03f */
[----:B------:R-:W-:-:S04]  /*05a0*/  @!UP1 UIADD3 UR8, -UR9, 0x100000, URZ ;  /* 0x0010000009089890 */ /* 0x000fc8000fffe13f */
[----:B------:R-:W-:Y:S02]  /*05b0*/  @!UP1 USHF.L.U32 UR9, UR8, 0xb, URZ ;  /* 0x0000000b08099899 */ /* 0x000fe4000800063f */
[----:B------:R-:W-:Y:S01]  /*05c0*/  @!UP1 USHF.L.U32 UR8, UR8, 0x1, URZ ;  /* 0x0000000108089899 */ /* 0x000fe2000800063f */
[----:B------:R-:W-:Y:S01]  /*05d0*/  VOTEU.ALL UP0, P0 ;  /* 0x00000000003f7886 */ /* 0x000fe20000000000 */
[----:B-1----:R-:W-:Y:S01]  /*05e0*/  @!UP1 ULEA UR10, UR11, UR10, 0x18 ;  /* 0x0000000a0b0a9291 */ /* 0x002fe2000f8ec03f */
[----:B------:R-:W-:Y:S01]  /*05f0*/  VOTEU.ALL UP1, P0 ;  /* 0x00000000003f7886 */ /* 0x000fe20000020000 */
[----:B------:R-:W0:Y:S02]  /*0600*/  FENCE.VIEW.ASYNC.S ;  /* 0x00000000000073c6 */ /* 0x000e240000000000 */
[----:B0-----:R-:W3:Y:S02]  /*0610*/  @!UP0 SYNCS.EXCH.64 URZ, [UR5+0x80], UR6 ;  /* 0x00008006053f85b2 */ /* 0x001ee40008000100 */
[----:B------:R0:W3:Y:S01]  /*0620*/  @!UP1 SYNCS.EXCH.64 URZ, [UR5+0x88], UR6 ;  /* 0x00008806053f95b2 */ /* 0x0000e20008000100 */
[----:B------:R-:W-:Y:S01]  /*0630*/  NOP ;  /* 0x0000000000007918 */ /* 0x000fe20000000000 */
[----:B0-----:R-:W-:Y:S01]  /*0640*/  ULDC.64 UR6, c[0x0][0x598] ;  /* 0x0001660000067ab9 */ /* 0x001fe20000000a00 */
[----:B--2---:R-:W-:-:S02]  /*0650*/  R2UR UR5, R2 ;  /* 0x00000000020572ca */ /* 0x004fc400000e0000 */
[----:B------:R-:W-:Y:S01]  /*0660*/  ISETP.NE.U32.AND P0, PT, RZ, UR6, PT ;  /* 0x00000006ff007c0c */ /* 0x000fe2000bf05070 */
[----:B------:R0:W3:Y:S03]  /*0670*/  @!UP2 SYNCS.EXCH.64 URZ, [UR10+0x60], UR8 ;  /* 0x000060080a3fa5b2 */ /* 0x0000e60008000100 */
[----:B------:R-:W-:Y:S01]  /*0680*/  ISETP.NE.AND.EX P0, PT, RZ, UR7, PT, P0 ;  /* 0x00000007ff007c0c */ /* 0x000fe2000bf05300 */
[----:B------:R0:W3:Y:S01]  /*0690*/  @!UP3 SYNCS.EXCH.64 URZ, [UR10+0x68], UR8 ;  /* 0x000068080a3fb5b2 */ /* 0x0000e20008000100 */
[----:B------:R0:W3:Y:S01]  /*06a0*/  @!UP4 SYNCS.EXCH.64 URZ, [UR10+0x70], UR8 ;  /* 0x000070080a3fc5b2 */ /* 0x0000e20008000100 */
[----:B------:R0:W3:Y:S01]  /*06b0*/  @!UP5 SYNCS.EXCH.64 URZ, [UR10+0x78], UR8 ;  /* 0x000078080a3fd5b2 */ /* 0x0000e20008000100 */
[----:B------:R-:W-:Y:S01]  /*06c0*/  NOP ;  /* 0x0000000000007918 */ /* 0x000fe20000000000 */
[----:B---34-:R-:W-:Y:S08]  /*06d0*/  BAR.SYNC.DEFER_BLOCKING 0x0 ;  /* 0x0000000000007b1d */ /* 0x018ff00000010000 */
[----:B0-----:R-:W-:Y:S05]  /*06e0*/  @!P0 BRA `(.L_x_3) ;  /* 0x00000000001c8947 */ /* 0x001fea0003800000 */
[----:B------:R-:W0:Y:S02]  /*06f0*/  LDC.64 R2, c[0x0][0x598] ;  /* 0x00016600ff027b82 */ /* 0x000e240000000a00 */
[----:B0-----:R-:W2:Y:S02]  /*0700*/  LDG.E.64 R2, desc[UR54][R2.64] ;  /* 0x0000003602027981 */ /* 0x001ea4000c1e1b00 */
[----:B--2---:R-:W-:-:S04]  /*0710*/  ISETP.NE.U32.AND P0, PT, R2, RZ, PT ;  /* 0x000000ff0200720c */ /* 0x004fc80003f05070 */
[----:B------:R-:W-:-:S13]  /*0720*/  ISETP.NE.AND.EX P0, PT, R3, RZ, PT, P0 ;  /* 0x000000ff0300720c */ /* 0x000fda0003f05300 */
[----:B------:R-:W-:Y:S05]  /*0730*/  @!P0 BRA `(.L_x_3) ;  /* 0x0000000000088947 */ /* 0x000fea0003800000 */
[----:B------:R1:W5:Y:S01]  /*0740*/  LD.E R153, desc[UR54][R2.64] ;  /* 0x0000003602997980 */ /* 0x000362000c101900 */
[----:B------:R-:W-:Y:S05]  /*0750*/  BRA `(.L_x_4) ;  /* 0x0000000000247947 */ /* 0x000fea0003800000 */
.L_x_3:
[----:B------:R-:W-:Y:S02]  /*0760*/  ULDC.64 UR6, c[0x0][0x588] ;  /* 0x0001620000067ab9 */ /* 0x000fe40000000a00 */
[----:B------:R-:W-:-:S04]  /*0770*/  ISETP.NE.U32.AND P0, PT, RZ, UR6, PT ;  /* 0x00000006ff007c0c */ /* 0x000fc8000bf05070 */
[----:B------:R-:W-:-:S13]  /*0780*/  ISETP.NE.AND.EX P0, PT, RZ, UR7, PT, P0 ;  /* 0x00000007ff007c0c */ /* 0x000fda000bf05300 */
[----:B------:R-:W-:Y:S05]  /*0790*/  @!P0 BRA `(.L_x_5) ;  /* 0x00000000000c8947 */ /* 0x000fea0003800000 */
[----:B------:R-:W0:Y:S02]  /*07a0*/  LDC.64 R2, c[0x0][0x588] ;  /* 0x00016200ff027b82 */ /* 0x000e240000000a00 */
[----:B0-----:R0:W5:Y:S01]  /*07b0*/  LDG.E R153, desc[UR54][R2.64] ;  /* 0x0000003602997981 */ /* 0x001162000c1e1900 */
[----:B------:R-:W-:Y:S05]  /*07c0*/  BRA `(.L_x_4) ;  /* 0x0000000000087947 */ /* 0x000fea0003800000 */
.L_x_5:
[----:B------:R-:W-:Y:S02]  /*07d0*/  ULDC UR6, c[0x0][0x580] ;  /* 0x0001600000067ab9 */ /* 0x000fe40000000800 */
[----:B------:R-:W-:-:S07]  /*07e0*/  IMAD.U32 R153, RZ, RZ, UR6 ;  /* 0x00000006ff997e24 */ /* 0x000fce000f8e00ff */
.L_x_4:
[----:B------:R-:W-:Y:S02]  /*07f0*/  ULDC.64 UR6, c[0x0][0x5a0] ;  /* 0x0001680000067ab9 */ /* 0x000fe40000000a00 */
[----:B------:R-:W-:-:S04]  /*0800*/  ISETP.NE.U32.AND P0, PT, RZ, UR6, PT ;  /* 0x00000006ff007c0c */ /* 0x000fc8000bf05070 */
[----:B------:R-:W-:-:S13]  /*0810*/  ISETP.NE.AND.EX P0, PT, RZ, UR7, PT, P0 ;  /* 0x00000007ff007c0c */ /* 0x000fda000bf05300 */
[----:B------:R-:W-:Y:S05]  /*0820*/  @!P0 BRA `(.L_x_6) ;  /* 0x00000000001c8947 */ /* 0x000fea0003800000 */
[----:B01----:R-:W0:Y:S02]  /*0830*/  LDC.64 R2, c[0x0][0x5a0] ;  /* 0x00016800ff027b82 */ /* 0x003e240000000a00 */
[----:B0-----:R-:W2:Y:S02]  /*0840*/  LDG.E.64 R2, desc[UR54][R2.64] ;  /* 0x0000003602027981 */ /* 0x001ea4000c1e1b00 */
[----:B--2---:R-:W-:-:S04]  /*0850*/  ISETP.NE.U32.AND P0, PT, R2, RZ, PT ;  /* 0x000000ff0200720c */ /* 0x004fc80003f05070 */
[----:B------:R-:W-:-:S13]  /*0860*/  ISETP.NE.AND.EX P0, PT, R3, RZ, PT, P0 ;  /* 0x000000ff0300720c */ /* 0x000fda0003f05300 */
[----:B------:R-:W-:Y:S05]  /*0870*/  @!P0 BRA `(.L_x_6) ;  /* 0x0000000000088947 */ /* 0x000fea0003800000 */
[----:B------:R3:W5:Y:S01]  /*0880*/  LD.E R152, desc[UR54][R2.64] ;  /* 0x0000003602987980 */ /* 0x000762000c101900 */
[----:B------:R-:W-:Y:S05]  /*0890*/  BRA `(.L_x_7) ;  /* 0x0000000000247947 */ /* 0x000fea0003800000 */
.L_x_6:
[----:B------:R-:W-:Y:S02]  /*08a0*/  ULDC.64 UR6, c[0x0][0x590] ;  /* 0x0001640000067ab9 */ /* 0x000fe40000000a00 */
[----:B------:R-:W-:-:S04]  /*08b0*/  ISETP.NE.U32.AND P0, PT, RZ, UR6, PT ;  /* 0x00000006ff007c0c */ /* 0x000fc8000bf05070 */
[----:B------:R-:W-:-:S13]  /*08c0*/  ISETP.NE.AND.EX P0, PT, RZ, UR7, PT, P0 ;  /* 0x00000007ff007c0c */ /* 0x000fda000bf05300 */
[----:B------:R-:W-:Y:S05]  /*08d0*/  @!P0 BRA `(.L_x_8) ;  /* 0x00000000000c8947 */ /* 0x000fea0003800000 */
[----:B01----:R-:W0:Y:S02]  /*08e0*/  LDC.64 R2, c[0x0][0x590] ;  /* 0x00016400ff027b82 */ /* 0x003e240000000a00 */
[----:B0-----:R2:W5:Y:S01]  /*08f0*/  LDG.E R152, desc[UR54][R2.64] ;  /* 0x0000003602987981 */ /* 0x001562000c1e1900 */
[----:B------:R-:W-:Y:S05]  /*0900*/  BRA `(.L_x_7) ;  /* 0x0000000000087947 */ /* 0x000fea0003800000 */
.L_x_8:
[----:B------:R-:W-:Y:S02]  /*0910*/  ULDC UR6, c[0x0][0x584] ;  /* 0x0001610000067ab9 */ /* 0x000fe40000000800 */
[----:B------:R-:W-:-:S07]  /*0920*/  IMAD.U32 R152, RZ, RZ, UR6 ;  /* 0x00000006ff987e24 */ /* 0x000fce000f8e00ff */
.L_x_7:
[----:B0123--:R-:W0:Y:S01]  /*0930*/  LDC R2, c[0x0][0x65c] ;  /* 0x00019700ff027b82 */ /* 0x00fe220000000800 */
[----:B------:R-:W1:Y:S01]  /*0940*/  S2R R12, SR_CTAID.Y ;  /* 0x00000000000c7919 */ /* 0x000e620000002600 */
[----:B------:R-:W-:Y:S01]  /*0950*/  UISETP.NE.AND UP0, UPT, UR13, 0x2, UPT ;  /* 0x000000020d00788c */ /* 0x000fe2000bf05270 */
[----:B------:R-:W-:Y:S01]  /*0960*/  IMAD.MOV.U32 R5, RZ, RZ, RZ ;  /* 0x000000ffff057224 */ /* 0x000fe200078e00ff */
[----:B------:R-:W-:Y:S01]  /*0970*/  ULDC UR8, c[0x0][0x28c] ;  /* 0x0000a30000087ab9 */ /* 0x000fe20000000800 */
[----:B------:R-:W2:Y:S01]  /*0980*/  S2R R4, SR_CTAID.X ;  /* 0x0000000000047919 */ /* 0x000ea20000002500 */
[----:B------:R-:W-:Y:S01]  /*0990*/  UIADD3 UR8, UR8, 0x1f, URZ ;  /* 0x0000001f08087890 */ /* 0x000fe2000fffe03f */
[----:B------:R-:W-:Y:S01]  /*09a0*/  LOP3.LUT R23, R23, 0xfffffffd, RZ, 0xc0, !PT ;  /* 0xfffffffd17177812 */ /* 0x000fe200078ec0ff */
[----:B------:R-:W-:Y:S01]  /*09b0*/  UMOV UR52, URZ ;  /* 0x0000003f00347c82 */ /* 0x000fe20008000000 */
[----:B------:R-:W-:Y:S01]  /*09c0*/  PLOP3.LUT P0, PT, PT, PT, UP0, 0x80, 0x0 ;  /* 0x000000000000781c */ /* 0x000fe20003f0f008 */
[----:B------:R-:W-:Y:S01]  /*09d0*/  USHF.R.S32.HI UR9, URZ, 0x1f, UR8 ;  /* 0x0000001f3f097899 */ /* 0x000fe20008011408 */
[----:B------:R-:W-:Y:S01]  /*09e0*/  UMOV UR48, URZ ;  /* 0x0000003f00307c82 */ /* 0x000fe20008000000 */
[----:B------:R-:W-:-:S02]  /*09f0*/  ULDC.64 UR10, c[0x0][0x650] ;  /* 0x00019400000a7ab9 */ /* 0x000fc40000000a00 */
[----:B------:R-:W-:-:S04]  /*0a00*/  ULEA.HI UR9, UR9, UR8, URZ, 0x5 ;  /* 0x0000000809097291 */ /* 0x000fc8000f8f283f */
[----:B------:R-:W-:Y:S01]  /*0a10*/  USHF.R.S32.HI UR46, URZ, 0x5, UR9 ;  /* 0x000000053f2e7899 */ /* 0x000fe20008011409 */
[----:B0-----:R-:W-:-:S13]  /*0a20*/  ISETP.NE.AND P2, PT, R2, 0x1, PT ;  /* 0x000000010200780c */ /* 0x001fda0003f45270 */
[----:B------:R-:W2:Y:S01]  /*0a30*/  @P2 LDC R17, c[0x0][0x10] ;  /* 0x00000400ff112b82 */ /* 0x000ea20000000800 */
[----:B-1----:R-:W-:Y:S01]  /*0a40*/  @P2 IMAD.MOV.U32 R6, RZ, RZ, R12 ;  /* 0x000000ffff062224 */ /* 0x002fe200078e000c */
[----:B------:R-:W-:Y:S01]  /*0a50*/  @P2 LOP3.LUT R23, R23, 0x2, RZ, 0xfc, !PT ;  /* 0x0000000217172812 */ /* 0x000fe200078efcff */
[----:B------:R-:W-:-:S05]  /*0a60*/  @P2 IMAD.MOV.U32 R7, RZ, RZ, RZ ;  /* 0x000000ffff072224 */ /* 0x000fca00078e00ff */
[----:B------:R-:W0:Y:S01]  /*0a70*/  @!P2 LDC R3, c[0x0][0xc] ;  /* 0x00000300ff03ab82 */ /* 0x000e220000000800 */
[----:B------:R-:W-:Y:S01]  /*0a80*/  ULDC UR6, c[0x0][0xc] ;  /* 0x0000030000067ab9 */ /* 0x000fe20000000800 */
[----:B------:R-:W-:Y:S01]  /*0a90*/  ULDC UR7, c[0x0][0x10] ;  /* 0x0000040000077ab9 */ /* 0x000fe20000000800 */
[----:B------:R-:W-:Y:S01]  /*0aa0*/  ULDC UR8, c[0x0][0x14] ;  /* 0x0000050000087ab9 */ /* 0x000fe20000000800 */
[----:B------:R-:W-:-:S04]  /*0ab0*/  UIMAD.WIDE.U32 UR6, UR6, UR7, URZ ;  /* 0x00000007060672a5 */ /* 0x000fc8000f8e003f */
[----:B------:R-:W-:Y:S02]  /*0ac0*/  UIMAD.WIDE.U32 UR50, UR6, UR8, URZ ;  /* 0x00000008063272a5 */ /* 0x000fe4000f8e003f */
[----:B------:R-:W-:-:S04]  /*0ad0*/  UIMAD UR45, UR7, UR8, URZ ;  /* 0x00000008072d72a4 */ /* 0x000fc8000f8e023f */
[----:B------:R-:W-:Y:S01]  /*0ae0*/  UIADD3 UR45, UR51, UR45, URZ ;  /* 0x0000002d332d7290 */ /* 0x000fe2000fffe03f */
[----:B--2---:R-:W-:-:S04]  /*0af0*/  @P2 IMAD.WIDE.U32 R16, R4, R17, R6 ;  /* 0x0000001104102225 */ /* 0x004fc800078e0006 */
[----:B0-----:R-:W-:-:S04]  /*0b00*/  @!P2 IMAD.WIDE.U32 R6, R3, R12, R4 ;  /* 0x0000000c0306a225 */ /* 0x001fc800078e0004 */
[----:B------:R-:W-:Y:S02]  /*0b10*/  @P2 IMAD.MOV.U32 R3, RZ, RZ, RZ ;  /* 0x000000ffff032224 */ /* 0x000fe400078e00ff */
[----:B------:R-:W-:Y:S02]  /*0b20*/  @!P2 IMAD.MOV.U32 R16, RZ, RZ, R6 ;  /* 0x000000ffff10a224 */ /* 0x000fe400078e0006 */
[----:B------:R-:W-:Y:S02]  /*0b30*/  @P2 IMAD.IADD R17, R17, 0x1, R3 ;  /* 0x0000000111112824 */ /* 0x000fe400078e0203 */
[----:B------:R-:W-:Y:S01]  /*0b40*/  @!P2 IMAD.MOV.U32 R17, RZ, RZ, R7 ;  /* 0x000000ffff11a224 */ /* 0x000fe200078e0007 */
[----:B------:R-:W-:Y:S06]  /*0b50*/  @P0 BRA `(.L_x_9) ;  /* 0x0000000000200947 */ /* 0x000fec0003800000 */
[----:B------:R-:W-:Y:S01]  /*0b60*/  UISETP.GE.U32.AND UP0, UPT, UR46, 0x5, UPT ;  /* 0x000000052e00788c */ /* 0x000fe2000bf06070 */
[----:B------:R-:W-:Y:S01]  /*0b70*/  IADD3 R16, P0, R16, UR50, RZ ;  /* 0x0000003210107c10 */ /* 0x000fe2000ff1e0ff */
[----:B------:R-:W-:Y:S01]  /*0b80*/  UIMAD.WIDE.U32 UR6, UR46, -0x33333333, URZ ;  /* 0xcccccccd2e0678a5 */ /* 0x000fe2000f8e003f */
[----:B------:R-:W-:Y:S02]  /*0b90*/  UMOV UR48, URZ ;  /* 0x0000003f00307c82 */ /* 0x000fe40008000000 */
[----:B------:R-:W-:Y:S01]  /*0ba0*/  IADD3.X R17, R17, UR45, RZ, P0, !PT ;  /* 0x0000002d11117c10 */ /* 0x000fe200087fe4ff */
[----:B------:R-:W-:-:S04]  /*0bb0*/  USHF.R.U32.HI UR6, URZ, 0x2, UR7 ;  /* 0x000000023f067899 */ /* 0x000fc80008011607 */
[----:B------:R-:W-:Y:S02]  /*0bc0*/  UIMAD UR52, UR6, -0x5, UR46 ;  /* 0xfffffffb063478a4 */ /* 0x000fe4000f8e022e */
[----:B------:R-:W-:-:S12]  /*0bd0*/  @UP0 ULOP3.LUT UR48, UR6, 0x1, URZ, 0xc0, !UPT ;  /* 0x0000000106300892 */ /* 0x000fd8000f8ec03f */
.L_x_9:
[----:B------:R-:W-:Y:S01]  /*0be0*/  ISETP.GE.U32.AND P0, PT, R16, UR10, PT ;  /* 0x0000000a10007c0c */ /* 0x000fe2000bf06070 */
[----:B------:R-:W-:Y:S01]  /*0bf0*/  IMAD.MOV.U32 R22, RZ, RZ, -0x1 ;  /* 0xffffffffff167424 */ /* 0x000fe200078e00ff */
[----:B------:R-:W-:Y:S01]  /*0c00*/  PRMT R3, RZ, 0x7610, R3 ;  /* 0x00007610ff037816 */ /* 0x000fe20000000003 */
[----:B------:R-:W-:Y:S01]  /*0c10*/  IMAD.MOV.U32 R18, RZ, RZ, -0x1 ;  /* 0xffffffffff127424 */ /* 0x000fe200078e00ff */
[----:B------:R-:W-:Y:S01]  /*0c20*/  ISETP.GE.U32.AND.EX P0, PT, R17, UR11, PT, P0 ;  /* 0x0000000b11007c0c */ /* 0x000fe2000bf06100 */
[----:B------:R-:W-:-:S12]  /*0c30*/  IMAD.MOV.U32 R19, RZ, RZ, -0x1 ;  /* 0xffffffffff137424 */ /* 0x000fd800078e00ff */
[----:B------:R-:W-:Y:S05]  /*0c40*/  @P0 BRA `(.L_x_10) ;  /* 0x0000000400580947 */ /* 0x000fea0003800000 */
[----:B------:R-:W0:Y:S01]  /*0c50*/  LDC.64 R14, c[0x0][0x628] ;  /* 0x00018a00ff0e7b82 */ /* 0x000e220000000a00 */
[----:B------:R-:W-:Y:S02]  /*0c60*/  IMAD.MOV.U32 R6, RZ, RZ, R16 ;  /* 0x000000ffff067224 */ /* 0x000fe400078e0010 */
[----:B------:R-:W-:-:S05]  /*0c70*/  IMAD.MOV.U32 R7, RZ, RZ, R17 ;  /* 0x000000ffff077224 */ /* 0x000fca00078e0011 */
[----:B------:R-:W1:Y:S08]  /*0c80*/  LDC R18, c[0x0][0x630] ;  /* 0x00018c00ff127b82 */ /* 0x000e700000000800 */
[----:B------:R-:W2:Y:S01]  /*0c90*/  LDC.64 R20, c[0x0][0x620] ;  /* 0x00018800ff147b82 */ /* 0x000ea20000000a00 */
[----:B0-----:R-:W-:-:S04]  /*0ca0*/  ISETP.NE.U32.AND P0, PT, R14, RZ, PT ;  /* 0x000000ff0e00720c */ /* 0x001fc80003f05070 */
[----:B------:R-:W-:-:S13]  /*0cb0*/  ISETP.NE.AND.EX P0, PT, R15, RZ, PT, P0 ;  /* 0x000000ff0f00720c */ /* 0x000fda0003f05300 */
[----:B-12---:R-:W-:Y:S05]  /*0cc0*/  @!P0 BRA `(.L_x_11) ;  /* 0x0000000000288947 */ /* 0x006fea0003800000 */
[----:B------:R-:W0:Y:S02]  /*0cd0*/  LDC R3, c[0x0][0x634] ;  /* 0x00018d00ff037b82 */ /* 0x000e240000000800 */
[----:B0-----:R-:W-:-:S05]  /*0ce0*/  IADD3 R3, P0, R16, R3, RZ ;  /* 0x0000000310037210 */ /* 0x001fca0007f1e0ff */
[----:B------:R-:W-:-:S04]  /*0cf0*/  IMAD.X R13, RZ, RZ, R17, P0 ;  /* 0x000000ffff0d7224 */ /* 0x000fc800000e0611 */
[----:B------:R-:W-:-:S04]  /*0d00*/  IMAD.WIDE.U32 R6, R13, R14, RZ ;  /* 0x0000000e0d067225 */ /* 0x000fc800078e00ff */
[----:B------:R-:W-:-:S04]  /*0d10*/  IMAD.WIDE.U32 R8, P0, R3, R15, R6 ;  /* 0x0000000f03087225 */ /* 0x000fc80007800006 */
[----:B------:R-:W-:-:S04]  /*0d20*/  IMAD.WIDE.U32 R6, R3, R14, RZ ;  /* 0x0000000e03067225 */ /* 0x000fc800078e00ff */
[----:B------:R-:W-:Y:S01]  /*0d30*/  IMAD.X R11, RZ, RZ, RZ, P0 ;  /* 0x000000ffff0b7224 */ /* 0x000fe200000e06ff */
[----:B------:R-:W-:Y:S01]  /*0d40*/  IADD3 RZ, P0, R7, R8, RZ ;  /* 0x0000000807ff7210 */ /* 0x000fe20007f1e0ff */
[----:B------:R-:W-:-:S04]  /*0d50*/  IMAD.MOV.U32 R10, RZ, RZ, R9 ;  /* 0x000000ffff0a7224 */ /* 0x000fc800078e0009 */
[----:B------:R-:W-:-:S08]  /*0d60*/  IMAD.WIDE.U32.X R6, R13, R15, R10, P0 ;  /* 0x0000000f0d067225 */ /* 0x000fd000000e040a */
.L_x_11:
[-CC-:B------:R-:W-:Y:S01]  /*0d70*/  SHF.R.U64 R29, R6, R18.reuse, R7.reuse ;  /* 0x00000012061d7219 */ /* 0x180fe20000001207 */
[----:B------:R-:W0:Y:S01]  /*0d80*/  LDC R10, c[0x0][0x618] ;  /* 0x00018600ff0a7b82 */ /* 0x000e220000000800 */
[----:B------:R-:W-:Y:S01]  /*0d90*/  SHF.R.U32.HI R5, RZ, R18, R7 ;  /* 0x00000012ff057219 */ /* 0x000fe20000011607 */
[----:B------:R-:W-:Y:S01]  /*0da0*/  ULDC UR6, c[0x0][0x150] ;  /* 0x0000540000067ab9 */ /* 0x000fe20000000800 */
[----:B------:R-:W-:Y:S02]  /*0db0*/  IADD3 R9, P0, RZ, -R29, RZ ;  /* 0x8000001dff097210 */ /* 0x000fe40007f1e0ff */
[----:B------:R-:W-:-:S03]  /*0dc0*/  I2FP.F32.U32 R3, R4 ;  /* 0x0000000400037245 */ /* 0x000fc60000201000 */
[----:B------:R-:W1:Y:S01]  /*0dd0*/  LDC.64 R26, c[0x0][0x640] ;  /* 0x00019000ff1a7b82 */ /* 0x000e620000000a00 */
[----:B------:R-:W-:Y:S02]  /*0de0*/  IMAD.X R11, RZ, RZ, ~R5, P0 ;  /* 0x000000ffff0b7224 */ /* 0x000fe400000e0e05 */
[----:B------:R-:W-:Y:S01]  /*0df0*/  FMUL R3, R3, UR6 ;  /* 0x0000000603037c20 */ /* 0x000fe20008400000 */
[----:B------:R-:W-:Y:S01]  /*0e00*/  IMAD.WIDE.U32 R6, R9, R20, R16 ;  /* 0x0000001409067225 */ /* 0x000fe200078e0010 */
[----:B------:R-:W-:-:S03]  /*0e10*/  ULDC UR6, c[0x0][0x154] ;  /* 0x0000550000067ab9 */ /* 0x000fc60000000800 */
[----:B------:R-:W-:Y:S01]  /*0e20*/  IMAD R8, R11, R20, RZ ;  /* 0x000000140b087224 */ /* 0x000fe200078e02ff */
[----:B------:R-:W2:Y:S01]  /*0e30*/  LDC R5, c[0x0][0x144] ;  /* 0x00005100ff057b82 */ /* 0x000ea20000000800 */
[----:B------:R-:W3:Y:S02]  /*0e40*/  F2I.U32.TRUNC.NTZ R3, R3 ;  /* 0x0000000300037305 */ /* 0x000ee4000020f000 */
[----:B------:R-:W-:-:S04]  /*0e50*/  IMAD R9, R9, R21, R8 ;  /* 0x0000001509097224 */ /* 0x000fc800078e0208 */
[----:B------:R-:W-:Y:S01]  /*0e60*/  IMAD.IADD R7, R7, 0x1, R9 ;  /* 0x0000000107077824 */ /* 0x000fe200078e0209 */
[----:B------:R-:W4:Y:S01]  /*0e70*/  LDC R18, c[0x0][0x608] ;  /* 0x00018200ff127b82 */ /* 0x000f220000000800 */
[----:B------:R-:W-:-:S03]  /*0e80*/  IMAD.MOV.U32 R9, RZ, RZ, -0x1 ;  /* 0xffffffffff097424 */ /* 0x000fc600078e00ff */
[----:B0-----:R-:W-:Y:S02]  /*0e90*/  SHF.R.U64 R14, R6, R10, R7 ;  /* 0x0000000a060e7219 */ /* 0x001fe40000001207 */
[----:B------:R-:W-:Y:S02]  /*0ea0*/  I2FP.F32.U32 R6, R12 ;  /* 0x0000000c00067245 */ /* 0x000fe40000201000 */
[----:B------:R-:W0:Y:S01]  /*0eb0*/  LDC R20, c[0x0][0x658] ;  /* 0x00019600ff147b82 */ /* 0x000e220000000800 */
[----:B-1----:R-:W-:Y:S01]  /*0ec0*/  ISETP.NE.U32.AND P0, PT, R26, RZ, PT ;  /* 0x000000ff1a00720c */ /* 0x002fe20003f05070 */
[----:B---3--:R-:W-:Y:S02]  /*0ed0*/  IMAD.MOV R8, RZ, RZ, -R3 ;  /* 0x000000ffff087224 */ /* 0x008fe400078e0a03 */
[----:B------:R-:W-:Y:S01]  /*0ee0*/  FMUL R6, R6, UR6 ;  /* 0x0000000606067c20 */ /* 0x000fe20008400000 */
[----:B------:R-:W-:Y:S02]  /*0ef0*/  SHF.R.U32.HI R7, RZ, R10, R7 ;  /* 0x0000000aff077219 */ /* 0x000fe40000011607 */
[----:B------:R-:W-:Y:S01]  /*0f00*/  ISETP.NE.AND.EX P0, PT, R27, RZ, PT, P0 ;  /* 0x000000ff1b00720c */ /* 0x000fe20003f05300 */
[----:B------:R1:W3:Y:S01]  /*0f10*/  F2I.U32.TRUNC.NTZ R13, R6 ;  /* 0x00000006000d7305 */ /* 0x0002e2000020f000 */
[----:B------:R-:W1:Y:S01]  /*0f20*/  LDC R15, c[0x0][0x148] ;  /* 0x00005200ff0f7b82 */ /* 0x000e620000000800 */
[----:B--2---:R-:W-:-:S07]  /*0f30*/  IMAD R3, R5, R8, R4 ;  /* 0x0000000805037224 */ /* 0x004fce00078e0204 */
[----:B------:R-:W2:Y:S01]  /*0f40*/  LDC R21, c[0x0][0x600] ;  /* 0x00018000ff157b82 */ /* 0x000ea20000000800 */
[-CC-:B----4-:R-:W-:Y:S02]  /*0f50*/  SHF.R.U64 R30, R14, R18.reuse, R7.reuse ;  /* 0x000000120e1e7219 */ /* 0x190fe40000001207 */
[----:B------:R-:W-:Y:S01]  /*0f60*/  SHF.R.U32.HI R5, RZ, R18, R7 ;  /* 0x00000012ff057219 */ /* 0x000fe20000011607 */
[----:B------:R-:W-:-:S04]  /*0f70*/  IMAD.MOV.U32 R7, RZ, RZ, 0x1 ;  /* 0x00000001ff077424 */ /* 0x000fc800078e00ff */
[----:B------:R-:W4:Y:S01]  /*0f80*/  LDC R22, c[0x0][0x648] ;  /* 0x00019200ff167b82 */ /* 0x000f220000000800 */
[-C--:B0-----:R-:W-:Y:S02]  /*0f90*/  SHF.L.U32 R4, R9, R20.reuse, RZ ;  /* 0x0000001409047219 */ /* 0x081fe400000006ff */
[--C-:B------:R-:W-:Y:S02]  /*0fa0*/  SHF.R.U64 R18, R30, R20, R5.reuse ;  /* 0x000000141e127219 */ /* 0x100fe40000001205 */
[----:B------:R-:W-:Y:S02]  /*0fb0*/  LOP3.LUT R11, RZ, R4, RZ, 0x33, !PT ;  /* 0x00000004ff0b7212 */ /* 0x000fe400078e33ff */
[-C--:B------:R-:W-:Y:S01]  /*0fc0*/  SHF.R.U32.HI R5, RZ, R20.reuse, R5 ;  /* 0x00000014ff057219 */ /* 0x080fe20000011605 */
[----:B------:R-:W0:Y:S01]  /*0fd0*/  LDC R25, c[0x0][0x638] ;  /* 0x00018e00ff197b82 */ /* 0x000e220000000800 */
[----:B------:R-:W-:Y:S01]  /*0fe0*/  SHF.L.U32 R10, R7, R20, RZ ;  /* 0x00000014070a7219 */ /* 0x000fe200000006ff */
[----:B------:R-:W-:-:S06]  /*0ff0*/  IMAD.MOV.U32 R4, RZ, RZ, R18 ;  /* 0x000000ffff047224 */ /* 0x000fcc00078e0012 */
[----:B------:R-:W0:Y:S01]  /*1000*/  LDC R28, c[0x0][0x610] ;  /* 0x00018400ff1c7b82 */ /* 0x000e220000000800 */
[----:B-1-3--:R-:W-:Y:S05]  /*1010*/  @!P0 BRA `(.L_x_12) ;  /* 0x0000000000288947 */ /* 0x00afea0003800000 */
[----:B------:R-:W1:Y:S02]  /*1020*/  LDC R9, c[0x0][0x64c] ;  /* 0x00019300ff097b82 */ /* 0x000e640000000800 */
[----:B-1----:R-:W-:-:S05]  /*1030*/  IADD3 R9, P0, R18, R9, RZ ;  /* 0x0000000912097210 */ /* 0x002fca0007f1e0ff */
        /* <DEDUP_REMOVED lines=8> */
.L_x_12:
[----:B----4-:R-:W-:Y:S01]  /*10c0*/  SHF.R.U64 R4, R4, R22, R5 ;  /* 0x0000001604047219 */ /* 0x010fe20000001205 */
[----:B--2---:R-:W-:Y:S01]  /*10d0*/  VIADD R5, R21, 0xffffffff ;  /* 0xffffffff15057836 */ /* 0x004fe20000000000 */
[----:B------:R-:W-:Y:S01]  /*10e0*/  LOP3.LUT R11, R30, R11, RZ, 0xc0, !PT ;  /* 0x0000000b1e0b7212 */ /* 0x000fe200078ec0ff */
[----:B------:R-:W-:Y:S02]  /*10f0*/  IMAD.MOV R13, RZ, RZ, -R13 ;  /* 0x000000ffff0d7224 */ /* 0x000fe400078e0a0d */
[----:B------:R-:W-:Y:S01]  /*1100*/  IMAD.MOV R6, RZ, RZ, -R4 ;  /* 0x000000ffff067224 */ /* 0x000fe200078e0a04 */
[----:B------:R-:W-:Y:S01]  /*1110*/  LOP3.LUT R5, R14, R5, RZ, 0xc0, !PT ;  /* 0x000000050e057212 */ /* 0x000fe200078ec0ff */
[----:B------:R-:W-:Y:S02]  /*1120*/  IMAD R10, R10, R4, R11 ;  /* 0x000000040a0a7224 */ /* 0x000fe400078e020b */
[----:B------:R-:W-:Y:S02]  /*1130*/  @P2 IMAD R3, R15, R13, R12 ;  /* 0x0000000d0f032224 */ /* 0x000fe400078e020c */
[----:B0-----:R-:W-:-:S02]  /*1140*/  IMAD R4, R6, R25, R18 ;  /* 0x0000001906047224 */ /* 0x001fc400078e0212 */
[----:B------:R-:W-:Y:S02]  /*1150*/  IMAD R22, R10, R28, R3 ;  /* 0x0000001c0a167224 */ /* 0x000fe400078e0203 */
[----:B------:R-:W-:Y:S02]  /*1160*/  IMAD R5, R4, R21, R5 ;  /* 0x0000001504057224 */ /* 0x000fe400078e0205 */
[----:B------:R-:W-:Y:S02]  /*1170*/  IMAD.MOV.U32 R3, RZ, RZ, 0x1 ;  /* 0x00000001ff037424 */ /* 0x000fe400078e00ff */
[----:B------:R-:W-:Y:S01]  /*1180*/  IMAD.MOV.U32 R19, RZ, RZ, R29 ;  /* 0x000000ffff137224 */ /* 0x000fe200078e001d */
[----:B------:R-:W-:Y:S02]  /*1190*/  SEL R18, R5, R22, !P2 ;  /* 0x0000001605127207 */ /* 0x000fe40005000000 */
[----:B------:R-:W-:-:S07]  /*11a0*/  SEL R22, R22, R5, !P2 ;  /* 0x0000000516167207 */ /* 0x000fce0005000000 */
.L_x_10:
[----:B------:R-:W-:Y:S05]  /*11b0*/  @!P1 BRA `(.L_x_13) ;  /* 0x0000009800f49947 */ /* 0x000fea0003800000 */
[----:B------:R-:W-:-:S06]  /*11c0*/  UISETP.GT.U32.AND UP0, UPT, UR12, 0x1, UPT ;  /* 0x000000010c00788c */ /* 0x000fcc000bf04070 */
[----:B------:R-:W-:-:S13]  /*11d0*/  PLOP3.LUT P0, PT, PT, PT, UP0, 0x80, 0x0 ;  /* 0x000000000000781c */ /* 0x000fda0003f0f008 */
[----:B------:R-:W-:Y:S05]  /*11e0*/  @P0 EXIT ;  /* 0x000000000000094d */ /* 0x000fea0003800000 */
.L_x_14:
[----:B------:R-:W-:-:S08]  /*11f0*/  NOP ;  /* 0x0000000000007918 */ /* 0x000fd00000000000 */
[----:B------:R-:W0:Y:S02]  /*1200*/  USETMAXREG.TRY_ALLOC.CTAPOOL UP0, 0xe8 ;  /* 0x000000e8000079c8 */ /* 0x000e240008000600 */
[----:B0-----:R-:W-:-:S13]  /*1210*/  PLOP3.LUT P0, PT, PT, PT, UP0, 0x80, 0x0 ;  /* 0x000000000000781c */ /* 0x001fda0003f0f008 */
[----:B------:R-:W-:Y:S05]  /*1220*/  @!P0 BRA `(.L_x_14) ;  /* 0xfffffffc00f08947 */ /* 0x000fea000383ffff */
[----:B------:R-:W-:-:S13]  /*1230*/  LOP3.LUT P0, RZ, R3, 0xff, RZ, 0xc0, !PT ;  /* 0x000000ff03ff7812 */ /* 0x000fda000780c0ff */
[----:B------:R-:W-:Y:S05]  /*1240*/  @!P0 EXIT ;  /* 0x000000000000894d */ /* 0x000fea0003800000 */
[----:B------:R-:W-:Y:S01]  /*1250*/  SHF.R.S32.HI R3, RZ, 0x1f, R24 ;  /* 0x0000001fff037819 */ /* 0x000fe20000011418 */
[----:B------:R-:W0:Y:S01]  /*1260*/  S2UR UR4, SR_CgaCtaId ;  /* 0x00000000000479c3 */ /* 0x000e220000008800 */
[----:B------:R-:W-:Y:S01]  /*1270*/  UIADD3 UR5, UR5, -0x1, URZ ;  /* 0xffffffff05057890 */ /* 0x000fe2000fffe03f */
[----:B------:R-:W-:Y:S01]  /*1280*/  LOP3.LUT R23, R23, 0xfffffffe, RZ, 0xc0, !PT ;  /* 0xfffffffe17177812 */ /* 0x000fe200078ec0ff */
[----:B------:R-:W-:Y:S01]  /*1290*/  UMOV UR39, 0x400 ;  /* 0x0000040000277882 */ /* 0x000fe20000000000 */
[CC--:B------:R-:W-:Y:S01]  /*12a0*/  LEA.HI R0, R3.reuse, R24.reuse, RZ, 0x2 ;  /* 0x0000001803007211 */ /* 0x0c0fe200078f10ff */
[----:B------:R-:W-:Y:S01]  /*12b0*/  USHF.L.U32 UR47, UR5, 0x3, URZ ;  /* 0x00000003052f7899 */ /* 0x000fe2000800063f */
[----:B------:R-:W-:Y:S01]  /*12c0*/  LEA.HI R3, R3, R24, RZ, 0x5 ;  /* 0x0000001803037211 */ /* 0x000fe200078f28ff */
[----:B------:R-:W-:Y:S01]  /*12d0*/  UISETP.NE.AND UP0, UPT, UR5, URZ, UPT ;  /* 0x0000003f0500728c */ /* 0x000fe2000bf05270 */
[--C-:B------:R-:W-:Y:S01]  /*12e0*/  SHF.R.S32.HI R154, RZ, 0x2, R0.reuse ;  /* 0x00000002ff9a7819 */ /* 0x100fe20000011400 */
[----:B------:R-:W-:Y:S01]  /*12f0*/  ULOP3.LUT UR44, UR47, 0x8, URZ, 0xc0, !UPT ;  /* 0x000000082f2c7892 */ /* 0x000fe2000f8ec03f */
[----:B------:R-:W-:Y:S01]  /*1300*/  SHF.R.S32.HI R5, RZ, 0x1f, R0 ;  /* 0x0000001fff057819 */ /* 0x000fe20000011400 */
[----:B------:R-:W-:Y:S01]  /*1310*/  ULOP3.LUT UR36, UR49, 0x1, URZ, 0xfc, !UPT ;  /* 0x0000000131247892 */ /* 0x000fe2000f8efc3f */
[----:B------:R-:W-:Y:S01]  /*1320*/  LOP3.LUT R7, R0, 0xfffffffc, RZ, 0xc0, !PT ;  /* 0xfffffffc00077812 */ /* 0x000fe200078ec0ff */
[----:B------:R-:W-:Y:S01]  /*1330*/  UIADD3 UR37, UR46, -0x1, URZ ;  /* 0xffffffff2e257890 */ /* 0x000fe2000fffe03f */
[----:B------:R-:W-:Y:S01]  /*1340*/  LEA.HI R5, R5, R154, RZ, 0x3 ;  /* 0x0000009a05057211 */ /* 0x000fe200078f18ff */
[----:B------:R-:W-:-:S02]  /*1350*/  USHF.L.U32 UR38, UR46, 0x1, URZ ;  /* 0x000000012e267899 */ /* 0x000fc4000800063f */
[----:B------:R-:W-:Y:S01]  /*1360*/  IMAD.IADD R164, R24, 0x1, -R7 ;  /* 0x0000000118a47824 */ /* 0x000fe200078e0a07 */
[----:B------:R-:W-:Y:S01]  /*1370*/  LOP3.LUT R5, R5, 0xfffffff8, RZ, 0xc0, !PT ;  /* 0xfffffff805057812 */ /* 0x000fe200078ec0ff */
[----:B------:R-:W-:Y:S01]  /*1380*/  ULOP3.LUT UR41, UR47, 0x8, URZ, 0xc, !UPT ;  /* 0x000000082f297892 */ /* 0x000fe2000f8e0c3f */
[----:B------:R-:W-:Y:S01]  /*1390*/  SHF.R.S32.HI R7, RZ, 0x5, R3 ;  /* 0x00000005ff077819 */ /* 0x000fe20000011403 */
[----:B------:R-:W-:Y:S02]  /*13a0*/  USEL UR42, URZ, 0x1, UP0 ;  /* 0x000000013f2a7887 */ /* 0x000fe40008000000 */
[----:B------:R-:W-:Y:S01]  /*13b0*/  IMAD.IADD R154, R154, 0x1, -R5 ;  /* 0x000000019a9a7824 */ /* 0x000fe200078e0a05 */
[----:B0-----:R-:W-:Y:S01]  /*13c0*/  ULEA UR39, UR4, UR39, 0x18 ;  /* 0x0000002704277291 */ /* 0x001fe2000f8ec03f */
[C---:B------:R-:W-:Y:S01]  /*13d0*/  IMAD R0, R7.reuse, 0x40, R164 ;  /* 0x0000004007007824 */ /* 0x040fe200078e02a4 */
[----:B------:R-:W-:Y:S01]  /*13e0*/  ULOP3.LUT UR44, UR44, 0x18, URZ, 0x3c, !UPT ;  /* 0x000000182c2c7892 */ /* 0x000fe2000f8e3c3f */
[--C-:B------:R-:W-:Y:S01]  /*13f0*/  IMAD R166, R7, -0x10, -R154.reuse ;  /* 0xfffffff007a67824 */ /* 0x100fe200078e0a9a */
[--C-:B------:R-:W-:Y:S01]  /*1400*/  SHF.R.S32.HI R5, RZ, 0x1f, R154.reuse ;  /* 0x0000001fff057819 */ /* 0x100fe2000001149a */
[----:B------:R-:W-:Y:S01]  /*1410*/  ULDC UR4, c[0x0][0x284] ;  /* 0x0000a10000047ab9 */ /* 0x000fe20000000800 */
[----:B------:R-:W-:Y:S01]  /*1420*/  SHF.R.S32.HI R155, RZ, 0x1f, R154 ;  /* 0x0000001fff9b7819 */ /* 0x000fe2000001149a */
[----:B------:R-:W-:Y:S01]  /*1430*/  UIADD3 UR40, UR39, 0x60, URZ ;  /* 0x0000006027287890 */ /* 0x000fe2000fffe03f */
[----:B------:R-:W-:Y:S01]  /*1440*/  LEA.HI R5, R5, R154, RZ, 0x2 ;  /* 0x0000009a05057211 */ /* 0x000fe200078f10ff */
[----:B------:R-:W-:-:S02]  /*1450*/  VIADD R166, R166, UR4 ;  /* 0x00000004a6a67c36 */ /* 0x000fc40008000000 */
[----:B------:R-:W-:Y:S01]  /*1460*/  UIADD3 UR43, UR47, UR40, URZ ;  /* 0x000000282f2b7290 */ /* 0x000fe2000fffe03f */
[C---:B------:R-:W-:Y:S02]  /*1470*/  LOP3.LUT R3, R5.reuse, 0xfffffffc, RZ, 0xc0, !PT ;  /* 0xfffffffc05037812 */ /* 0x040fe400078ec0ff */
[C---:B------:R-:W-:Y:S02]  /*1480*/  LOP3.LUT P0, RZ, R5.reuse, 0x4, RZ, 0xc0, !PT ;  /* 0x0000000405ff7812 */ /* 0x040fe4000780c0ff */
[----:B------:R-:W-:Y:S01]  /*1490*/  LOP3.LUT R165, R5, 0x4, RZ, 0xc0, !PT ;  /* 0x0000000405a57812 */ /* 0x000fe200078ec0ff */
[----:B------:R-:W-:Y:S02]  /*14a0*/  IMAD.IADD R3, R154, 0x1, -R3 ;  /* 0x000000019a037824 */ /* 0x000fe400078e0a03 */
[----:B------:R-:W-:-:S04]  /*14b0*/  IMAD.WIDE R154, R7, 0x10, R154 ;  /* 0x00000010079a7825 */ /* 0x000fc800078e029a */
[----:B------:R-:W-:-:S04]  /*14c0*/  IMAD.U32 R0, R0, 0x8, R3 ;  /* 0x0000000800007824 */ /* 0x000fc800078e0003 */
[----:B------:R-:W-:Y:S01]  /*14d0*/  @P0 LOP3.LUT R23, R23, 0x1, RZ, 0xfc, !PT ;  /* 0x0000000117170812 */ /* 0x000fe200078efcff */
[----:B------:R-:W-:-:S07]  /*14e0*/  IMAD.IADD R165, R165, 0x1, R0 ;  /* 0x00000001a5a57824 */ /* 0x000fce00078e0200 */
.L_x_301:
[----:B------:R-:W-:Y:S02]  /*14f0*/  IMAD.U32 R0, RZ, RZ, UR42 ;  /* 0x0000002aff007e24 */ /* 0x000fe4000f8e00ff */
[----:B------:R-:W-:-:S03]  /*1500*/  IMAD.U32 R167, RZ, RZ, UR40 ;  /* 0x00000028ffa77e24 */ /* 0x000fc6000f8e00ff */
[----:B------:R-:W-:-:S04]  /*1510*/  SHF.L.U32 R0, R0, 0x1f, RZ ;  /* 0x0000001f00007819 */ /* 0x000fc800000006ff */
[----:B------:R-:W0:Y:S02]  /*1520*/  SYNCS.PHASECHK.TRANS64.TRYWAIT P0, [R167+UR47], R0 ;  /* 0x00000000a70075a7 */ /* 0x000e24000800016f */
[----:B01234-:R-:W-:Y:S05]  /*1530*/  @!P0 BRA `(.L_x_15) ;  /* 0x000000ac00708947 */ /* 0x01ffea0003800000 */
.L_x_326:
[----:B------:R-:W-:-:S04]  /*1540*/  UIADD3 UR4, UR39, 0x800, URZ ;  /* 0x0000080027047890 */ /* 0x000fc8000fffe03f */
[----:B------:R-:W-:-:S06]  /*1550*/  ULOP3.LUT UP0, URZ, UR4, 0x9f, URZ, 0xc0, !UPT ;  /* 0x0000009f043f7892 */ /* 0x000fcc000f80c03f */
[----:B------:R-:W-:-:S13]  /*1560*/  PLOP3.LUT P0, PT, PT, PT, UP0, 0x80, 0x0 ;  /* 0x000000000000781c */ /* 0x000fda0003f0f008 */
[----:B------:R-:W-:Y:S05]  /*1570*/  @!P0 BRA `(.L_x_16) ;  /* 0x0000000000408947 */ /* 0x000fea0003800000 */
[----:B0-----:R-:W-:Y:S01]  /*1580*/  MOV R0, 0x0 ;  /* 0x0000000000007802 */ /* 0x001fe20000000f00 */
[----:B------:R-:W-:Y:S01]  /*1590*/  ULDC.64 UR4, c[0x4][0x70] ;  /* 0x01001c0000047ab9 */ /* 0x000fe20000000a00 */
[----:B------:R-:W-:Y:S01]  /*15a0*/  ULDC.64 UR6, c[0x4][0x8] ;  /* 0x0100020000067ab9 */ /* 0x000fe20000000a00 */
[----:B------:R-:W-:Y:S01]  /*15b0*/  IMAD.U32 R4, RZ, RZ, UR4 ;  /* 0x00000004ff047e24 */ /* 0x000fe2000f8e00ff */
[----:B------:R0:W1:Y:S01]  /*15c0*/  LDC.64 R14, c[0x4][R0] ;  /* 0x01000000000e7b82 */ /* 0x0000620000000a00 */
[----:B------:R-:W-:Y:S01]  /*15d0*/  IMAD.U32 R5, RZ, RZ, UR5 ;  /* 0x00000005ff057e24 */ /* 0x000fe2000f8e00ff */
[----:B------:R-:W-:Y:S01]  /*15e0*/  ULDC.64 UR4, c[0x4][0x78] ;  /* 0x01001e0000047ab9 */ /* 0x000fe20000000a00 */
[----:B------:R-:W-:Y:S02]  /*15f0*/  IMAD.U32 R10, RZ, RZ, UR6 ;  /* 0x00000006ff0a7e24 */ /* 0x000fe4000f8e00ff */
[----:B------:R-:W-:Y:S02]  /*1600*/  IMAD.U32 R6, RZ, RZ, UR4 ;  /* 0x00000004ff067e24 */ /* 0x000fe4000f8e00ff */
[----:B------:R-:W-:-:S02]  /*1610*/  IMAD.U32 R7, RZ, RZ, UR5 ;  /* 0x00000005ff077e24 */ /* 0x000fc4000f8e00ff */
[----:B------:R-:W-:Y:S02]  /*1620*/  IMAD.U32 R11, RZ, RZ, UR7 ;  /* 0x00000007ff0b7e24 */ /* 0x000fe4000f8e00ff */
[----:B------:R-:W-:Y:S02]  /*1630*/  IMAD.MOV.U32 R8, RZ, RZ, 0x70 ;  /* 0x00000070ff087424 */ /* 0x000fe400078e00ff */
[----:B------:R-:W-:Y:S02]  /*1640*/  IMAD.MOV.U32 R12, RZ, RZ, 0x1 ;  /* 0x00000001ff0c7424 */ /* 0x000fe400078e00ff */
[----:B0-----:R-:W-:-:S07]  /*1650*/  IMAD.MOV.U32 R13, RZ, RZ, RZ ;  /* 0x000000ffff0d7224 */ /* 0x001fce00078e00ff */
[----:B------:R-:W-:-:S07]  /*1660*/  LEPC R20, `(.L_x_16) ;  /* 0x000000001014794e */ /* 0x000fce0000000000 */
[----:B-1---5:R-:W-:Y:S05]  /*1670*/  CALL.ABS.NOINC R14 ;  /* 0x000000000e007343 */ /* 0x022fea0003c00000 */
.L_x_16:
[----:B------:R-:W-:-:S04]  /*1680*/  IMAD.U32 R26, RZ, RZ, UR39 ;  /* 0x00000027ff1a7e24 */ /* 0x000fc8000f8e00ff */
[----:B------:R-:W-:-:S05]  /*1690*/  VIADD R26, R26, 0xa800 ;  /* 0x0000a8001a1a7836 */ /* 0x000fca0000000000 */
[----:B------:R-:W-:-:S13]  /*16a0*/  LOP3.LUT P0, RZ, R26, 0x3ff, RZ, 0xc0, !PT ;  /* 0x000003ff1aff7812 */ /* 0x000fda000780c0ff */
[----:B------:R-:W-:Y:S05]  /*16b0*/  @!P0 BRA `(.L_x_17) ;  /* 0x00000000007c8947 */ /* 0x000fea0003800000 */
[----:B------:R-:W-:Y:S01]  /*16c0*/  MOV R24, 0x0 ;  /* 0x0000000000187802 */ /* 0x000fe20000000f00 */
[----:B------:R-:W-:Y:S01]  /*16d0*/  ULDC.64 UR4, c[0x4][0x70] ;  /* 0x01001c0000047ab9 */ /* 0x000fe20000000a00 */
[----:B------:R-:W-:Y:S01]  /*16e0*/  ULDC.64 UR6, c[0x4][0x78] ;  /* 0x01001e0000067ab9 */ /* 0x000fe20000000a00 */
[----:B------:R-:W-:Y:S01]  /*16f0*/  IMAD.U32 R4, RZ, RZ, UR4 ;  /* 0x00000004ff047e24 */ /* 0x000fe2000f8e00ff */
[----:B------:R1:W2:Y:S01]  /*1700*/  LDC.64 R14, c[0x4][R24] ;  /* 0x01000000180e7b82 */ /* 0x0002a20000000a00 */
        /* <DEDUP_REMOVED lines=8> */
[----:B-1----:R-:W-:-:S07]  /*1790*/  IMAD.MOV.U32 R13, RZ, RZ, RZ ;  /* 0x000000ffff0d7224 */ /* 0x002fce00078e00ff */
[----:B------:R-:W-:-:S07]  /*17a0*/  LEPC R20, `(.L_x_18) ;  /* 0x000000001014794e */ /* 0x000fce0000000000 */
[----:B0-2--5:R-:W-:Y:S05]  /*17b0*/  CALL.ABS.NOINC R14 ;  /* 0x000000000e007343 */ /* 0x025fea0003c00000 */
.L_x_18:
[----:B------:R-:W0:Y:S01]  /*17c0*/  LDC.64 R24, c[0x4][R24] ;  /* 0x0100000018187b82 */ /* 0x000e220000000a00 */
[----:B------:R-:W-:Y:S01]  /*17d0*/  ULDC.64 UR4, c[0x4][0x70] ;  /* 0x01001c0000047ab9 */ /* 0x000fe20000000a00 */
[----:B------:R-:W-:Y:S01]  /*17e0*/  ULDC.64 UR6, c[0x4][0x10] ;  /* 0x0100040000067ab9 */ /* 0x000fe20000000a00 */
[----:B------:R-:W-:Y:S02]  /*17f0*/  IMAD.U32 R4, RZ, RZ, UR4 ;  /* 0x00000004ff047e24 */ /* 0x000fe4000f8e00ff */
        /* <DEDUP_REMOVED lines=8> */
[----:B------:R-:W-:-:S07]  /*1880*/  IMAD.MOV.U32 R13, RZ, RZ, RZ ;  /* 0x000000ffff0d7224 */ /* 0x000fce00078e00ff */
[----:B------:R-:W-:-:S07]  /*1890*/  LEPC R20, `(.L_x_17) ;  /* 0x000000001014794e */ /* 0x000fce0000000000 */
[----:B0-----:R-:W-:Y:S05]  /*18a0*/  CALL.ABS.NOINC R24 ;  /* 0x0000000018007343 */ /* 0x001fea0003c00000 */
.L_x_17:
[----:B0-----:R-:W-:Y:S01]  /*18b0*/  IMAD.U32 R0, RZ, RZ, UR36 ;  /* 0x00000024ff007e24 */ /* 0x001fe2000f8e00ff */
[----:B------:R-:W-:-:S04]  /*18c0*/  UMOV UR4, 0xffffffff ;  /* 0xffffffff00047882 */ /* 0x000fc80000000000 */
[----:B------:R-:W-:Y:S01]  /*18d0*/  ISETP.NE.AND P0, PT, R0, 0x3, PT ;  /* 0x000000030000780c */ /* 0x000fe20003f05270 */
[----:B------:R-:W-:-:S12]  /*18e0*/  BRA.DIV UR4, `(.L_x_19) ;  /* 0x000000aa049c7947 */ /* 0x000fd8000b800000 */
.L_x_328:
[----:B------:R-:W-:Y:S05]  /*18f0*/  @!P0 BRA `(.L_x_20) ;  /* 0x0000000000048947 */ /* 0x000fea0003800000 */
[----:B------:R-:W-:Y:S01]  /*1900*/  BPT.TRAP 0x1 ;  /* 0x000000040000795c */ /* 0x000fe20000300000 */
.L_x_20:
[----:B------:R-:W-:Y:S02]  /*1910*/  IMAD.U32 R3, RZ, RZ, UR52 ;  /* 0x00000034ff037e24 */ /* 0x000fe4000f8e00ff */
[----:B------:R-:W-:-:S03]  /*1920*/  IMAD.U32 R0, RZ, RZ, UR48 ;  /* 0x00000030ff007e24 */ /* 0x000fc6000f8e00ff */
[----:B------:R-:W-:Y:S02]  /*1930*/  LEA R3, R3, UR39, 0x3 ;  /* 0x0000002703037c11 */ /* 0x000fe4000f8e18ff */
[----:B------:R-:W-:-:S04]  /*1940*/  SHF.L.U32 R0, R0, 0x1f, RZ ;  /* 0x0000001f00007819 */ /* 0x000fc800000006ff */
[----:B------:R0:W1:Y:S01]  /*1950*/  SYNCS.PHASECHK.TRANS64.TRYWAIT P1, [R3+URZ], R0 ;  /* 0x00000000030075a7 */ /* 0x000062000802017f */
[----:B------:R-:W-:Y:S05]  /*1960*/  @!P0 BRA `(.L_x_21) ;  /* 0x0000000000048947 */ /* 0x000fea0003800000 */
[----:B------:R-:W-:Y:S01]  /*1970*/  BPT.TRAP 0x1 ;  /* 0x000000040000795c */ /* 0x000fe20000300000 */
.L_x_21:
[----:B-1----:R-:W-:Y:S05]  /*1980*/  @P1 BRA `(.L_x_22) ;  /* 0x0000000000081947 */ /* 0x002fea0003800000 */
[----:B------:R-:W1:Y:S02]  /*1990*/  SYNCS.PHASECHK.TRANS64.TRYWAIT P1, [R3+URZ], R0 ;  /* 0x00000000030075a7 */ /* 0x000e64000802017f */
[----:B-1----:R-:W-:Y:S05]  /*19a0*/  @!P1 BRA `(.L_x_23) ;  /* 0x000000a800889947 */ /* 0x002fea0003800000 */
.L_x_22:
[----:B------:R-:W-:-:S04]  /*19b0*/  UIADD3 UR4, UR52, 0x1, URZ ;  /* 0x0000000134047890 */ /* 0x000fc8000fffe03f */
[----:B------:R-:W-:Y:S02]  /*19c0*/  UISETP.NE.AND UP0, UPT, UR4, 0x5, UPT ;  /* 0x000000050400788c */ /* 0x000fe4000bf05270 */
[----:B01----:R-:W-:Y:S02]  /*19d0*/  IMAD.U32 R0, RZ, RZ, UR4 ;  /* 0x00000004ff007e24 */ /* 0x003fe4000f8e00ff */
[----:B------:R-:W-:Y:S02]  /*19e0*/  USEL UR4, URZ, 0x1, UP0 ;  /* 0x000000013f047887 */ /* 0x000fe40008000000 */
[----:B------:R-:W-:Y:S02]  /*19f0*/  PLOP3.LUT P1, PT, PT, PT, UP0, 0x80, 0x0 ;  /* 0x000000000000781c */ /* 0x000fe40003f2f008 */
[----:B------:R-:W-:Y:S02]  /*1a00*/  ULOP3.LUT UR4, UR48, UR4, URZ, 0x3c, !UPT ;  /* 0x0000000430047292 */ /* 0x000fe4000f8e3c3f */
[----:B------:R-:W-:-:S04]  /*1a10*/  SEL R0, R0, RZ, P1 ;  /* 0x000000ff00007207 */ /* 0x000fc80000800000 */
[----:B------:R-:W-:Y:S01]  /*1a20*/  IMAD.U32 R3, RZ, RZ, UR4 ;  /* 0x00000004ff037e24 */ /* 0x000fe2000f8e00ff */
[----:B------:R-:W-:Y:S06]  /*1a30*/  @!P0 BRA `(.L_x_24) ;  /* 0x0000000000048947 */ /* 0x000fec0003800000 */
[----:B------:R-:W-:Y:S01]  /*1a40*/  BPT.TRAP 0x1 ;  /* 0x000000040000795c */ /* 0x000fe20000300000 */
.L_x_24:
[----:B------:R-:W-:Y:S01]  /*1a50*/  IMAD.U32 R4, RZ, RZ, UR52 ;  /* 0x00000034ff047e24 */ /* 0x000fe2000f8e00ff */
[----:B------:R-:W-:Y:S02]  /*1a60*/  LOP3.LUT P3, RZ, R23, 0x1, RZ, 0xc0, !PT ;  /* 0x0000000117ff7812 */ /* 0x000fe4000786c0ff */
[----:B------:R-:W-:Y:S01]  /*1a70*/  SHF.L.U32 R7, R3, 0x1f, RZ ;  /* 0x0000001f03077819 */ /* 0x000fe200000006ff */
[----:B------:R-:W-:Y:S01]  /*1a80*/  IMAD R4, R4, 0x800, R165 ;  /* 0x0000080004047824 */ /* 0x000fe200078e02a5 */
[----:B------:R-:W-:-:S04]  /*1a90*/  ISETP.NE.AND P2, PT, RZ, UR37, PT ;  /* 0x00000025ff007c0c */ /* 0x000fc8000bf45270 */
[----:B------:R-:W-:Y:S02]  /*1aa0*/  LEA R5, R4, UR39, 0x2 ;  /* 0x0000002704057c11 */ /* 0x000fe4000f8e10ff */
[----:B------:R-:W-:-:S03]  /*1ab0*/  LEA R4, R0, UR39, 0x3 ;  /* 0x0000002700047c11 */ /* 0x000fc6000f8e18ff */
[C---:B------:R-:W-:Y:S01]  /*1ac0*/  VIADD R8, R5.reuse, 0x800 ;  /* 0x0000080005087836 */ /* 0x040fe20000000000 */
[----:B------:R0:W1:Y:S01]  /*1ad0*/  SYNCS.PHASECHK.TRANS64.TRYWAIT P1, [R4+URZ], R7 ;  /* 0x00000007040075a7 */ /* 0x000062000802017f */
[----:B------:R-:W-:Y:S01]  /*1ae0*/  VIADD R6, R5, 0x890 ;  /* 0x0000089005067836 */ /* 0x000fe20000000000 */
[----:B------:R0:W2:Y:S01]  /*1af0*/  LDS R160, [R5+0x800] ;  /* 0x0008000005a07984 */ /* 0x0000a20000000800 */
[----:B------:R-:W-:-:S07]  /*1b00*/  @P3 VIADD R6, R8, 0x70 ;  /* 0x0000007008063836 */ /* 0x000fce0000000000 */
[----:B------:R-:W-:Y:S05]  /*1b10*/  WARPSYNC.ALL ;  /* 0x0000000000007948 */ /* 0x000fea0003800000 */
[----:B------:R-:W-:Y:S04]  /*1b20*/  LDS R161, [R5+0xc00] ;  /* 0x000c000005a17984 */ /* 0x000fe80000000800 */
[----:B------:R-:W-:Y:S04]  /*1b30*/  LDS R156, [R5+0x900] ;  /* 0x00090000059c7984 */ /* 0x000fe80000000800 */
[----:B------:R-:W-:Y:S04]  /*1b40*/  LDS R157, [R5+0xd00] ;  /* 0x000d0000059d7984 */ /* 0x000fe80000000800 */
[----:B------:R-:W-:Y:S04]  /*1b50*/  LDS R162, [R6] ;  /* 0x0000000006a27984 */ /* 0x000fe80000000800 */
[----:B------:R-:W2:Y:S04]  /*1b60*/  LDS R163, [R6+0x400] ;  /* 0x0004000006a37984 */ /* 0x000ea80000000800 */
[----:B------:R-:W-:Y:S04]  /*1b70*/  LDS R158, [R6+0x100] ;  /* 0x00010000069e7984 */ /* 0x000fe80000000800 */
[----:B------:R-:W3:Y:S01]  /*1b80*/  LDS R159, [R6+0x500] ;  /* 0x00050000069f7984 */ /* 0x000ee20000000800 */
[----:B------:R-:W-:Y:S01]  /*1b90*/  R2UR UR4, R26 ;  /* 0x000000001a0472ca */ /* 0x000fe200000e0000 */
[----:B------:R-:W-:Y:S01]  /*1ba0*/  UMOV UR7, 0x40000040 ;  /* 0x4000004000077882 */ /* 0x000fe20000000000 */
[----:B--2---:R-:W-:-:S11]  /*1bb0*/  WARPGROUP.ARRIVE ;  /* 0x00000000000079c5 */ /* 0x004fd60000000000 */
[----:B------:R-:W-:-:S04]  /*1bc0*/  USHF.R.U32.HI UR4, URZ, 0x4, UR4 ;  /* 0x000000043f047899 */ /* 0x000fc80008011604 */
[----:B------:R-:W-:-:S04]  /*1bd0*/  ULOP3.LUT UR4, UR4, 0x3fff, URZ, 0xc0, !UPT ;  /* 0x00003fff04047892 */ /* 0x000fc8000f8ec03f */
[----:B------:R-:W-:-:S04]  /*1be0*/  ULOP3.LUT UR8, UR4, 0x10000, URZ, 0xfc, !UPT ;  /* 0x0001000004087892 */ /* 0x000fc8000f8efc3f */
[----:B------:R-:W-:-:S07]  /*1bf0*/  ULEA UR4, UR52, UR8, 0xb ;  /* 0x0000000834047291 */ /* 0x000fce000f8e583f */
[----:B------:R-:W-:Y:S02]  /*1c00*/  UMOV UR6, UR4 ;  /* 0x0000000400067c82 */ /* 0x000fe40008000000 */
[----:B------:R-:W-:Y:S01]  /*1c10*/  HGMMA.64x256x8.F32.TF32 R24, R160, gdesc[UR4], RZ, !UPT, gsb0 ;  /* 0x07e00004a0187df0 */ /* 0x000fe2000c0028ff */
[----:B------:R-:W-:Y:S01]  /*1c20*/  UIADD3 UR6, UR4, 0x2, URZ ;  /* 0x0000000204067890 */ /* 0x000fe2000fffe03f */
[----:B------:R-:W-:Y:S01]  /*1c30*/  UMOV UR7, 0x40000040 ;  /* 0x4000004000077882 */ /* 0x000fe20000000000 */
[----:B------:R-:W-:Y:S02]  /*1c40*/  WARPGROUP.DEPBAR.LE gsb0, 0x0 ;  /* 0x00008000000079c5 */ /* 0x000fe40000010000 */
[----:B---3--:R-:W-:-:S15]  /*1c50*/  WARPGROUP.ARRIVE ;  /* 0x00000000000079c5 */ /* 0x008fde0000000000 */
[----:B------:R-:W-:-:S08]  /*1c60*/  NOP ;  /* 0x0000000000007918 */ /* 0x000fd00000000000 */
[----:B------:R-:W-:Y:S01]  /*1c70*/  HGMMA.64x256x8.F32.TF32 R24, R156, gdesc[UR4], R24, gsb0 ;  /* 0x07e000049c187df0 */ /* 0x000fe20008002818 */
[----:B------:R-:W-:Y:S01]  /*1c80*/  UIADD3 UR6, UR4, 0x4, URZ ;  /* 0x0000000404067890 */ /* 0x000fe2000fffe03f */
[----:B------:R-:W-:Y:S01]  /*1c90*/  UMOV UR7, 0x40000040 ;  /* 0x4000004000077882 */ /* 0x000fe20000000000 */
[----:B------:R-:W-:Y:S02]  /*1ca0*/  WARPGROUP.DEPBAR.LE gsb0, 0x0 ;  /* 0x00008000000079c5 */ /* 0x000fe40000010000 */
[----:B------:R-:W-:Y:S04]  /*1cb0*/  LDS R156, [R5+0xa00] ;  /* 0x000a0000059c7984 */ /* 0x000fe80000000800 */
[----:B------:R-:W-:Y:S04]  /*1cc0*/  LDS R157, [R5+0xe00] ;  /* 0x000e0000059d7984 */ /* 0x000fe80000000800 */
[----:B------:R-:W-:Y:S04]  /*1cd0*/  LDS R158, [R6+0x200] ;  /* 0x00020000069e7984 */ /* 0x000fe80000000800 */
[----:B------:R-:W2:Y:S02]  /*1ce0*/  LDS R159, [R6+0x600] ;  /* 0x00060000069f7984 */ /* 0x000ea40000000800 */
[----:B--2---:R-:W-:-:S09]  /*1cf0*/  WARPGROUP.ARRIVE ;  /* 0x00000000000079c5 */ /* 0x004fd20000000000 */
        /* <DEDUP_REMOVED lines=9> */
[----:B------:R-:W-:Y:S03]  /*1d90*/  HGMMA.64x256x8.F32.TF32 R24, R156, gdesc[UR4], R24, gsb0 ;  /* 0x07e000049c187df0 */ /* 0x000fe60008002818 */
[----:B------:R-:W-:Y:S02]  /*1da0*/  WARPGROUP.DEPBAR.LE gsb0, 0x0 ;  /* 0x00008000000079c5 */ /* 0x000fe40000010000 */
[----:B------:R-:W-:Y:S05]  /*1db0*/  @!P2 BRA `(.L_x_25) ;  /* 0x0000000800a0a947 */ /* 0x000fea0003800000 */
[----:B------:R-:W-:Y:S05]  /*1dc0*/  @!P0 BRA `(.L_x_26) ;  /* 0x0000000000048947 */ /* 0x000fea0003800000 */
[----:B------:R-:W-:Y:S01]  /*1dd0*/  BPT.TRAP 0x1 ;  /* 0x000000040000795c */ /* 0x000fe20000300000 */
.L_x_26:
[----:B------:R-:W-:-:S04]  /*1de0*/  IMAD.SHL.U32 R8, R0, 0x800, RZ ;  /* 0x0000080000087824 */ /* 0x000fc800078e00ff */
[----:B0-----:R-:W-:-:S05]  /*1df0*/  IMAD.IADD R5, R165, 0x1, R8 ;  /* 0x00000001a5057824 */ /* 0x001fca00078e0208 */
[----:B------:R-:W-:-:S05]  /*1e00*/  LEA R5, R5, UR39, 0x2 ;  /* 0x0000002705057c11 */ /* 0x000fca000f8e10ff */
[C---:B------:R-:W-:Y:S02]  /*1e10*/  VIADD R9, R5.reuse, 0x800 ;  /* 0x0000080005097836 */ /* 0x040fe40000000000 */
[----:B------:R-:W-:Y:S02]  /*1e20*/  VIADD R6, R5, 0x890 ;  /* 0x0000089005067836 */ /* 0x000fe40000000000 */
[----:B------:R-:W-:Y:S01]  /*1e30*/  @P3 VIADD R6, R9, 0x70 ;  /* 0x0000007009063836 */ /* 0x000fe20000000000 */
[----:B-1----:R-:W-:Y:S06]  /*1e40*/  @P1 BRA `(.L_x_27) ;  /* 0x0000000000081947 */ /* 0x002fec0003800000 */
[----:B------:R-:W0:Y:S02]  /*1e50*/  SYNCS.PHASECHK.TRANS64.TRYWAIT P1, [R4+URZ], R7 ;  /* 0x00000007040075a7 */ /* 0x000e24000802017f */
[----:B0-----:R-:W-:Y:S05]  /*1e60*/  @!P1 BRA `(.L_x_28) ;  /* 0x000000a4006c9947 */ /* 0x001fea0003800000 */
.L_x_27:
[----:B0-----:R-:W0:Y:S01]  /*1e70*/  LDC R4, c[0x0][0x28c] ;  /* 0x0000a300ff047b82 */ /* 0x001e220000000800 */
[----:B------:R1:W2:Y:S01]  /*1e80*/  LDS R160, [R5+0x800] ;  /* 0x0008000005a07984 */ /* 0x0002a20000000800 */
[----:B------:R-:W-:-:S03]  /*1e90*/  UMOV UR4, UR52 ;  /* 0x0000003400047c82 */ /* 0x000fc60008000000 */
[----:B------:R1:W3:Y:S04]  /*1ea0*/  LDS R161, [R5+0xc00] ;  /* 0x000c000005a17984 */ /* 0x0002e80000000800 */
[----:B------:R1:W4:Y:S04]  /*1eb0*/  LDS R162, [R6] ;  /* 0x0000000006a27984 */ /* 0x0003280000000800 */
[----:B------:R1:W1:Y:S01]  /*1ec0*/  LDS R163, [R6+0x400] ;  /* 0x0004000006a37984 */ /* 0x0002620000000800 */
[----:B0-----:R-:W-:-:S13]  /*1ed0*/  ISETP.GE.AND P1, PT, R4, 0x41, PT ;  /* 0x000000410400780c */ /* 0x001fda0003f26270 */
[----:B-1234-:R-:W-:Y:S05]  /*1ee0*/  @!P1 BRA `(.L_x_29) ;  /* 0x0000000400749947 */ /* 0x01efea0003800000 */
[----:B------:R-:W-:Y:S01]  /*1ef0*/  IMAD.U32 R9, RZ, RZ, UR37 ;  /* 0x00000025ff097e24 */ /* 0x000fe2000f8e00ff */
[----:B------:R-:W-:-:S06]  /*1f00*/  UMOV UR4, UR52 ;  /* 0x0000003400047c82 */ /* 0x000fcc0008000000 */
.L_x_37:
[----:B------:R-:W-:-:S05]  /*1f10*/  VIADD R4, R0, 0x1 ;  /* 0x0000000100047836 */ /* 0x000fca0000000000 */
[----:B------:R-:W-:-:S04]  /*1f20*/  ISETP.NE.AND P1, PT, R4, 0x5, PT ;  /* 0x000000050400780c */ /* 0x000fc80003f25270 */
[----:B0-----:R-:W-:Y:S02]  /*1f30*/  SEL R6, RZ, 0x1, P1 ;  /* 0x00000001ff067807 */ /* 0x001fe40000800000 */
[----:B------:R-:W-:Y:S02]  /*1f40*/  SEL R10, R4, RZ, P1 ;  /* 0x000000ff040a7207 */ /* 0x000fe40000800000 */
[----:B------:R-:W-:Y:S01]  /*1f50*/  LOP3.LUT R3, R3, R6, RZ, 0x3c, !PT ;  /* 0x0000000603037212 */ /* 0x000fe200078e3cff */
[----:B------:R-:W-:Y:S06]  /*1f60*/  @!P0 BRA `(.L_x_30) ;  /* 0x0000000000048947 */ /* 0x000fec0003800000 */
[----:B------:R-:W-:Y:S01]  /*1f70*/  BPT.TRAP 0x1 ;  /* 0x000000040000795c */ /* 0x000fe20000300000 */
.L_x_30:
[----:B------:R-:W-:Y:S01]  /*1f80*/  IMAD.MOV.U32 R5, RZ, RZ, 0x40000040 ;  /* 0x40000040ff057424 */ /* 0x000fe200078e00ff */
[C---:B------:R-:W-:Y:S01]  /*1f90*/  LEA R4, R0.reuse, UR8, 0xb ;  /* 0x0000000800047c11 */ /* 0x040fe2000f8e58ff */
[----:B------:R-:W-:Y:S01]  /*1fa0*/  IMAD R0, R0, 0x800, R165 ;  /* 0x0000080000007824 */ /* 0x000fe200078e02a5 */
[----:B------:R-:W-:Y:S01]  /*1fb0*/  LEA R11, R10, UR39, 0x3 ;  /* 0x000000270a0b7c11 */ /* 0x000fe2000f8e18ff */
[----:B------:R-:W-:Y:S01]  /*1fc0*/  IMAD.MOV.U32 R7, RZ, RZ, 0x40000040 ;  /* 0x40000040ff077424 */ /* 0x000fe200078e00ff */
[C---:B------:R-:W-:Y:S01]  /*1fd0*/  R2UR UR6, R4.reuse ;  /* 0x00000000040672ca */ /* 0x040fe200000e0000 */
[----:B------:R-:W-:Y:S01]  /*1fe0*/  VIADD R6, R4, 0x2 ;  /* 0x0000000204067836 */ /* 0x000fe20000000000 */
[----:B------:R-:W-:Y:S02]  /*1ff0*/  R2UR UR7, R5 ;  /* 0x00000000050772ca */ /* 0x000fe400000e0000 */
[----:B------:R-:W-:Y:S02]  /*2000*/  SHF.L.U32 R14, R3, 0x1f, RZ ;  /* 0x0000001f030e7819 */ /* 0x000fe400000006ff */
[----:B------:R-:W-:-:S02]  /*2010*/  LOP3.LUT P3, RZ, R23, 0x1, RZ, 0xc0, !PT ;  /* 0x0000000117ff7812 */ /* 0x000fc4000786c0ff */
[----:B------:R0:W1:Y:S01]  /*2020*/  SYNCS.PHASECHK.TRANS64.TRYWAIT P1, [R11+URZ], R14 ;  /* 0x0000000e0b0075a7 */ /* 0x000062000802017f */
[----:B------:R-:W-:Y:S01]  /*2030*/  WARPGROUP.ARRIVE ;  /* 0x00000000000079c5 */ /* 0x000fe20000000000 */
[----:B------:R-:W-:-:S05]  /*2040*/  LEA R12, R0, UR39, 0x2 ;  /* 0x00000027000c7c11 */ /* 0x000fca000f8e10ff */
[----:B------:R-:W-:Y:S01]  /*2050*/  HGMMA.64x256x8.F32.TF32 R24, R160, gdesc[UR4], R24, gsb0 ;  /* 0x07e00004a0187df0 */ /* 0x000fe20008002818 */
[----:B------:R-:W-:Y:S01]  /*2060*/  VIADD R0, R12, 0x900 ;  /* 0x000009000c007836 */ /* 0x000fe20000000000 */
[----:B------:R-:W-:Y:S01]  /*2070*/  R2UR UR6, R6 ;  /* 0x00000000060672ca */ /* 0x000fe200000e0000 */
[----:B------:R-:W-:Y:S01]  /*2080*/  VIADD R8, R12, 0x990 ;  /* 0x000009900c087836 */ /* 0x000fe20000000000 */
[----:B------:R-:W-:Y:S01]  /*2090*/  R2UR UR7, R7 ;  /* 0x00000000070772ca */ /* 0x000fe200000e0000 */
[----:B------:R-:W-:Y:S01]  /*20a0*/  @P3 VIADD R8, R0, 0x70 ;  /* 0x0000007000083836 */ /* 0x000fe20000000000 */
[----:B------:R-:W-:Y:S02]  /*20b0*/  WARPGROUP.DEPBAR.LE gsb0, 0x0 ;  /* 0x00008000000079c5 */ /* 0x000fe40000010000 */
[----:B------:R-:W-:Y:S04]  /*20c0*/  LDS R156, [R12+0x900] ;  /* 0x000900000c9c7984 */ /* 0x000fe80000000800 */
[----:B------:R-:W-:Y:S04]  /*20d0*/  LDS R157, [R12+0xd00] ;  /* 0x000d00000c9d7984 */ /* 0x000fe80000000800 */
[----:B------:R-:W-:Y:S04]  /*20e0*/  LDS R158, [R8] ;  /* 0x00000000089e7984 */ /* 0x000fe80000000800 */
[----:B------:R-:W2:Y:S02]  /*20f0*/  LDS R159, [R8+0x400] ;  /* 0x00040000089f7984 */ /* 0x000ea40000000800 */
[----:B--2---:R-:W-:-:S06]  /*2100*/  WARPGROUP.ARRIVE ;  /* 0x00000000000079c5 */ /* 0x004fcc0000000000 */
[----:B------:R-:W-:Y:S03]  /*2110*/  HGMMA.64x256x8.F32.TF32 R24, R156, gdesc[UR4], R24, gsb0 ;  /* 0x07e000049c187df0 */ /* 0x000fe60008002818 */
[----:B------:R-:W-:Y:S02]  /*2120*/  WARPGROUP.DEPBAR.LE gsb0, 0x0 ;  /* 0x00008000000079c5 */ /* 0x000fe40000010000 */
[----:B------:R0:W2:Y:S04]  /*2130*/  LDS R156, [R12+0xa00] ;  /* 0x000a00000c9c7984 */ /* 0x0000a80000000800 */
[----:B------:R0:W3:Y:S04]  /*2140*/  LDS R157, [R12+0xe00] ;  /* 0x000e00000c9d7984 */ /* 0x0000e80000000800 */
[----:B------:R0:W4:Y:S04]  /*2150*/  LDS R158, [R8+0x100] ;  /* 0x00010000089e7984 */ /* 0x0001280000000800 */
[----:B------:R0:W0:Y:S01]  /*2160*/  LDS R159, [R8+0x500] ;  /* 0x00050000089f7984 */ /* 0x0000220000000800 */
[----:B-1----:R-:W-:Y:S05]  /*2170*/  @!P0 BRA `(.L_x_31) ;  /* 0x0000000000048947 */ /* 0x002fea0003800000 */
[----:B------:R-:W-:Y:S01]  /*2180*/  BPT.TRAP 0x1 ;  /* 0x000000040000795c */ /* 0x000fe20000300000 */
.L_x_31:
[----:B------:R-:W-:Y:S02]  /*2190*/  UISETP.GT.U32.AND UP0, UPT, UR49, 0x1, UPT ;  /* 0x000000013100788c */ /* 0x000fe4000bf04070 */
[----:B------:R-:W-:-:S04]  /*21a0*/  ULEA UR5, UR4, UR39, 0x3 ;  /* 0x0000002704057291 */ /* 0x000fc8000f8e183f */
[----:B------:R-:W-:Y:S01]  /*21b0*/  UIADD3 UR5, UR5, 0x28, URZ ;  /* 0x0000002805057890 */ /* 0x000fe2000fffe03f */
[----:B------:R-:W-:-:S03]  /*21c0*/  PLOP3.LUT P2, PT, PT, PT, UP0, 0x80, 0x0 ;  /* 0x000000000000781c */ /* 0x000fc60003f4f008 */
[----:B------:R-:W-:-:S09]  /*21d0*/  UPRMT UR5, URZ, 0x654, UR5 ;  /* 0x000006543f057896 */ /* 0x000fd20008000005 */
[----:B------:R-:W-:Y:S01]  /*21e0*/  SYNCS.ARRIVE.TRANS64.RED.A1T0 RZ, [UR5], RZ ;  /* 0x000000ffffff79a7 */ /* 0x000fe20008100405 */
[----:B------:R-:W-:Y:S05]  /*21f0*/  @P2 BRA `(.L_x_32) ;  /* 0x0000000000042947 */ /* 0x000fea0003800000 */
[----:B------:R-:W-:Y:S01]  /*2200*/  BPT.TRAP 0x1 ;  /* 0x000000040000795c */ /* 0x000fe20000300000 */
.L_x_32:
[----:B------:R-:W-:Y:S01]  /*2210*/  VIADD R6, R4, 0x4 ;  /* 0x0000000404067836 */ /* 0x000fe20000000000 */
[----:B0-234-:R-:W-:Y:S01]  /*2220*/  WARPGROUP.ARRIVE ;  /* 0x00000000000079c5 */ /* 0x01dfe20000000000 */
[----:B------:R-:W-:Y:S01]  /*2230*/  IMAD.MOV.U32 R7, RZ, RZ, 0x40000040 ;  /* 0x40000040ff077424 */ /* 0x000fe200078e00ff */
[----:B------:R-:W-:Y:S02]  /*2240*/  UIADD3 UR4, UR4, 0x1, URZ ;  /* 0x0000000104047890 */ /* 0x000fe4000fffe03f */
[----:B------:R-:W-:Y:S02]  /*2250*/  R2UR UR6, R6 ;  /* 0x00000000060672ca */ /* 0x000fe400000e0000 */
[----:B------:R-:W-:Y:S01]  /*2260*/  R2UR UR7, R7 ;  /* 0x00000000070772ca */ /* 0x000fe200000e0000 */
[----:B------:R-:W-:-:S04]  /*2270*/  UISETP.NE.AND UP0, UPT, UR4, 0x5, UPT ;  /* 0x000000050400788c */ /* 0x000fc8000bf05270 */
[----:B------:R-:W-:-:S09]  /*2280*/  USEL UR4, UR4, URZ, UP0 ;  /* 0x0000003f04047287 */ /* 0x000fd20008000000 */
[----:B------:R-:W-:Y:S03]  /*2290*/  HGMMA.64x256x8.F32.TF32 R24, R156, gdesc[UR4], R24, gsb0 ;  /* 0x07e000049c187df0 */ /* 0x000fe60008002818 */
[----:B------:R-:W-:Y:S02]  /*22a0*/  WARPGROUP.DEPBAR.LE gsb0, 0x0 ;  /* 0x00008000000079c5 */ /* 0x000fe40000010000 */
[----:B------:R0:W1:Y:S04]  /*22b0*/  LDS R156, [R12+0xb00] ;  /* 0x000b00000c9c7984 */ /* 0x0000680000000800 */
[----:B------:R0:W2:Y:S04]  /*22c0*/  LDS R157, [R12+0xf00] ;  /* 0x000f00000c9d7984 */ /* 0x0000a80000000800 */
[----:B------:R0:W3:Y:S04]  /*22d0*/  LDS R158, [R8+0x200] ;  /* 0x00020000089e7984 */ /* 0x0000e80000000800 */
[----:B------:R0:W4:Y:S01]  /*22e0*/  LDS R159, [R8+0x600] ;  /* 0x00060000089f7984 */ /* 0x0001220000000800 */
[----:B------:R-:W-:Y:S05]  /*22f0*/  @!P0 BRA `(.L_x_33) ;  /* 0x0000000000048947 */ /* 0x000fea0003800000 */
[----:B------:R-:W-:Y:S01]  /*2300*/  BPT.TRAP 0x1 ;  /* 0x000000040000795c */ /* 0x000fe20000300000 */
.L_x_33:
[----:B0-----:R-:W-:Y:S01]  /*2310*/  IMAD.SHL.U32 R8, R10, 0x800, RZ ;  /* 0x000008000a087824 */ /* 0x001fe200078e00ff */
[----:B------:R-:W-:Y:S03]  /*2320*/  BSSY B0, `(.L_x_34) ;  /* 0x0000009000007945 */ /* 0x000fe60003800000 */
[----:B------:R-:W-:-:S05]  /*2330*/  IMAD.IADD R0, R165, 0x1, R8 ;  /* 0x00000001a5007824 */ /* 0x000fca00078e0208 */
[----:B------:R-:W-:-:S05]  /*2340*/  LEA R0, R0, UR39, 0x2 ;  /* 0x0000002700007c11 */ /* 0x000fca000f8e10ff */
[C---:B------:R-:W-:Y:S02]  /*2350*/  VIADD R7, R0.reuse, 0x800 ;  /* 0x0000080000077836 */ /* 0x040fe40000000000 */
[----:B------:R-:W-:Y:S02]  /*2360*/  VIADD R6, R0, 0x890 ;  /* 0x0000089000067836 */ /* 0x000fe40000000000 */
[----:B------:R-:W-:Y:S01]  /*2370*/  @P3 VIADD R6, R7, 0x70 ;  /* 0x0000007007063836 */ /* 0x000fe20000000000 */
[----:B------:R-:W-:Y:S06]  /*2380*/  @P1 BRA `(.L_x_35) ;  /* 0x0000000000081947 */ /* 0x000fec0003800000 */
[----:B------:R-:W0:Y:S02]  /*2390*/  SYNCS.PHASECHK.TRANS64.TRYWAIT P1, [R11+URZ], R14 ;  /* 0x0000000e0b0075a7 */ /* 0x000e24000802017f */
[----:B0-----:R-:W-:Y:S05]  /*23a0*/  @!P1 BRA `(.L_x_36) ;  /* 0x000000a000309947 */ /* 0x001fea0003800000 */
.L_x_35:
[----:B------:R-:W-:Y:S05]  /*23b0*/  BSYNC B0 ;  /* 0x0000000000007941 */ /* 0x000fea0003800000 */
.L_x_34:
[----:B------:R-:W0:Y:S01]  /*23c0*/  LDS R160, [R0+0x800] ;  /* 0x0008000000a07984 */ /* 0x000e220000000800 */
[----:B------:R-:W-:Y:S05]  /*23d0*/  WARPSYNC.ALL ;  /* 0x0000000000007948 */ /* 0x000fea0003800000 */
[----:B------:R1:W0:Y:S04]  /*23e0*/  LDS R161, [R0+0xc00] ;  /* 0x000c000000a17984 */ /* 0x0002280000000800 */
[----:B------:R0:W0:Y:S04]  /*23f0*/  LDS R162, [R6] ;  /* 0x0000000006a27984 */ /* 0x0000280000000800 */
[----:B------:R0:W0:Y:S01]  /*2400*/  LDS R163, [R6+0x400] ;  /* 0x0004000006a37984 */ /* 0x0000220000000800 */
[----:B------:R-:W-:Y:S01]  /*2410*/  VIADD R4, R4, 0x6 ;  /* 0x0000000604047836 */ /* 0x000fe20000000000 */
[----:B-1234-:R-:W-:Y:S01]  /*2420*/  WARPGROUP.ARRIVE ;  /* 0x00000000000079c5 */ /* 0x01efe20000000000 */
[----:B------:R-:W-:Y:S01]  /*2430*/  IMAD.MOV.U32 R5, RZ, RZ, 0x40000040 ;  /* 0x40000040ff057424 */ /* 0x000fe200078e00ff */
[C---:B------:R-:W-:Y:S01]  /*2440*/  ISETP.GT.AND P1, PT, R9.reuse, 0x2, PT ;  /* 0x000000020900780c */ /* 0x040fe20003f24270 */
[----:B------:R-:W-:Y:S01]  /*2450*/  VIADD R9, R9, 0xffffffff ;  /* 0xffffffff09097836 */ /* 0x000fe20000000000 */
[----:B------:R-:W-:Y:S01]  /*2460*/  R2UR UR6, R4 ;  /* 0x00000000040672ca */ /* 0x000fe200000e0000 */
[----:B------:R-:W-:Y:S01]  /*2470*/  IMAD.MOV.U32 R0, RZ, RZ, R10 ;  /* 0x000000ffff007224 */ /* 0x000fe200078e000a */
[----:B------:R-:W-:-:S13]  /*2480*/  R2UR UR7, R5 ;  /* 0x00000000050772ca */ /* 0x000fda00000e0000 */
[----:B------:R-:W-:Y:S03]  /*2490*/  HGMMA.64x256x8.F32.TF32 R24, R156, gdesc[UR4], R24, gsb0 ;  /* 0x07e000049c187df0 */ /* 0x000fe60008002818 */
[----:B------:R-:W-:Y:S02]  /*24a0*/  WARPGROUP.DEPBAR.LE gsb0, 0x0 ;  /* 0x00008000000079c5 */ /* 0x000fe40000010000 */
[----:B------:R-:W-:Y:S05]  /*24b0*/  @P1 BRA `(.L_x_37) ;  /* 0xfffffff800941947 */ /* 0x000fea000383ffff */
.L_x_29:
[----:B------:R-:W-:Y:S01]  /*24c0*/  VIADD R4, R8, UR8 ;  /* 0x0000000808047c36 */ /* 0x000fe20008000000 */
[----:B0-----:R-:W-:Y:S01]  /*24d0*/  WARPGROUP.ARRIVE ;  /* 0x00000000000079c5 */ /* 0x001fe20000000000 */
[----:B------:R-:W-:Y:S01]  /*24e0*/  IMAD.MOV.U32 R5, RZ, RZ, 0x40000040 ;  /* 0x40000040ff057424 */ /* 0x000fe200078e00ff */
[----:B------:R-:W-:Y:S01]  /*24f0*/  LOP3.LUT P1, RZ, R23, 0x1, RZ, 0xc0, !PT ;  /* 0x0000000117ff7812 */ /* 0x000fe2000782c0ff */
[----:B------:R-:W-:Y:S01]  /*2500*/  IMAD.IADD R8, R165, 0x1, R8 ;  /* 0x00000001a5087824 */ /* 0x000fe200078e0208 */
[C---:B------:R-:W-:Y:S01]  /*2510*/  R2UR UR6, R4.reuse ;  /* 0x00000000040672ca */ /* 0x040fe200000e0000 */
[----:B------:R-:W-:Y:S01]  /*2520*/  VIADD R6, R4, 0x2 ;  /* 0x0000000204067836 */ /* 0x000fe20000000000 */
[----:B------:R-:W-:Y:S01]  /*2530*/  R2UR UR7, R5 ;  /* 0x00000000050772ca */ /* 0x000fe200000e0000 */
[----:B------:R-:W-:Y:S01]  /*2540*/  IMAD.MOV.U32 R7, RZ, RZ, 0x40000040 ;  /* 0x40000040ff077424 */ /* 0x000fe200078e00ff */
[----:B------:R-:W-:-:S05]  /*2550*/  LEA R8, R8, UR39, 0x2 ;  /* 0x0000002708087c11 */ /* 0x000fca000f8e10ff */
[C---:B------:R-:W-:Y:S02]  /*2560*/  VIADD R3, R8.reuse, 0x900 ;  /* 0x0000090008037836 */ /* 0x040fe40000000000 */
[----:B------:R-:W-:Y:S02]  /*2570*/  VIADD R0, R8, 0x990 ;  /* 0x0000099008007836 */ /* 0x000fe40000000000 */
[----:B------:R-:W-:Y:S02]  /*2580*/  @P1 VIADD R0, R3, 0x70 ;  /* 0x0000007003001836 */ /* 0x000fe40000000000 */
[----:B------:R-:W-:Y:S01]  /*2590*/  HGMMA.64x256x8.F32.TF32 R24, R160, gdesc[UR4], R24, gsb0 ;  /* 0x07e00004a0187df0 */ /* 0x000fe20008002818 */
[----:B------:R-:W-:Y:S02]  /*25a0*/  R2UR UR6, R6 ;  /* 0x00000000060672ca */ /* 0x000fe400000e0000 */
[----:B------:R-:W-:Y:S01]  /*25b0*/  R2UR UR7, R7 ;  /* 0x00000000070772ca */ /* 0x000fe200000e0000 */
[----:B------:R-:W-:-:S02]  /*25c0*/  WARPGROUP.DEPBAR.LE gsb0, 0x0 ;  /* 0x00008000000079c5 */ /* 0x000fc40000010000 */
[----:B------:R-:W-:Y:S04]  /*25d0*/  LDS R156, [R8+0x900] ;  /* 0x00090000089c7984 */ /* 0x000fe80000000800 */
[----:B------:R-:W-:Y:S04]  /*25e0*/  LDS R157, [R8+0xd00] ;  /* 0x000d0000089d7984 */ /* 0x000fe80000000800 */
[----:B------:R-:W-:Y:S04]  /*25f0*/  LDS R158, [R0] ;  /* 0x00000000009e7984 */ /* 0x000fe80000000800 */
[----:B------:R-:W0:Y:S02]  /*2600*/  LDS R159, [R0+0x400] ;  /* 0x00040000009f7984 */ /* 0x000e240000000800 */
[----:B0-----:R-:W-:-:S08]  /*2610*/  WARPGROUP.ARRIVE ;  /* 0x00000000000079c5 */ /* 0x001fd00000000000 */
        /* <DEDUP_REMOVED lines=8> */
.L_x_38:
        /* <DEDUP_REMOVED lines=8> */
.L_x_39:
[C---:B------:R-:W-:Y:S01]  /*2720*/  VIADD R6, R4.reuse, 0x4 ;  /* 0x0000000404067836 */ /* 0x040fe20000000000 */
[----:B-1234-:R-:W-:Y:S01]  /*2730*/  WARPGROUP.ARRIVE ;  /* 0x00000000000079c5 */ /* 0x01efe20000000000 */
[----:B------:R-:W-:Y:S02]  /*2740*/  IMAD.MOV.U32 R7, RZ, RZ, 0x40000040 ;  /* 0x40000040ff077424 */ /* 0x000fe400078e00ff */
[----:B------:R-:W-:Y:S01]  /*2750*/  VIADD R4, R4, 0x6 ;  /* 0x0000000604047836 */ /* 0x000fe20000000000 */
[----:B------:R-:W-:Y:S01]  /*2760*/  R2UR UR6, R6 ;  /* 0x00000000060672ca */ /* 0x000fe200000e0000 */
[----:B------:R-:W-:Y:S01]  /*2770*/  IMAD.MOV.U32 R5, RZ, RZ, 0x40000040 ;  /* 0x40000040ff057424 */ /* 0x000fe200078e00ff */
[----:B------:R-:W-:-:S13]  /*2780*/  R2UR UR7, R7 ;  /* 0x00000000070772ca */ /* 0x000fda00000e0000 */
[----:B------:R-:W-:Y:S01]  /*2790*/  HGMMA.64x256x8.F32.TF32 R24, R156, gdesc[UR4], R24, gsb0 ;  /* 0x07e000049c187df0 */ /* 0x000fe20008002818 */
[----:B------:R-:W-:Y:S02]  /*27a0*/  R2UR UR6, R4 ;  /* 0x00000000040672ca */ /* 0x000fe400000e0000 */
[----:B------:R-:W-:Y:S01]  /*27b0*/  R2UR UR7, R5 ;  /* 0x00000000050772ca */ /* 0x000fe200000e0000 */
[----:B------:R-:W-:Y:S02]  /*27c0*/  WARPGROUP.DEPBAR.LE gsb0, 0x0 ;  /* 0x00008000000079c5 */ /* 0x000fe40000010000 */
[----:B------:R-:W-:Y:S04]  /*27d0*/  LDS R156, [R8+0xb00] ;  /* 0x000b0000089c7984 */ /* 0x000fe80000000800 */
[----:B------:R-:W-:Y:S04]  /*27e0*/  LDS R157, [R8+0xf00] ;  /* 0x000f0000089d7984 */ /* 0x000fe80000000800 */
[----:B------:R-:W-:Y:S04]  /*27f0*/  LDS R158, [R0+0x200] ;  /* 0x00020000009e7984 */ /* 0x000fe80000000800 */
[----:B------:R-:W1:Y:S02]  /*2800*/  LDS R159, [R0+0x600] ;  /* 0x00060000009f7984 */ /* 0x000e640000000800 */
[----:B-1----:R-:W-:-:S08]  /*2810*/  WARPGROUP.ARRIVE ;  /* 0x00000000000079c5 */ /* 0x002fd00000000000 */
[----:B------:R-:W-:Y:S03]  /*2820*/  HGMMA.64x256x8.F32.TF32 R24, R156, gdesc[UR4], R24, gsb0 ;  /* 0x07e000049c187df0 */ /* 0x000fe60008002818 */
[----:B------:R-:W-:Y:S02]  /*2830*/  WARPGROUP.DEPBAR.LE gsb0, 0x0 ;  /* 0x00008000000079c5 */ /* 0x000fe40000010000 */
.L_x_25:
[----:B0-----:R-:W-:-:S04]  /*2840*/  IMAD.U32 R0, RZ, RZ, UR41 ;  /* 0x00000029ff007e24 */ /* 0x001fc8000f8e00ff */
[----:B------:R0:W-:Y:S01]  /*2850*/  SYNCS.ARRIVE.TRANS64.A1T0 RZ, [R0+UR40], RZ ;  /* 0x000000ff00ff79a7 */ /* 0x0001e20008100028 */
[----:B------:R-:W-:Y:S05]  /*2860*/  @!P0 BRA `(.L_x_40) ;  /* 0x0000000000048947 */ /* 0x000fea0003800000 */
[----:B------:R-:W-:Y:S01]  /*2870*/  BPT.TRAP 0x1 ;  /* 0x000000040000795c */ /* 0x000fe20000300000 */
.L_x_40:
[----:B------:R-:W-:Y:S02]  /*2880*/  UIADD3 UR6, UR37, UR52, URZ ;  /* 0x0000003425067290 */ /* 0x000fe4000fffe03f */
[----:B------:R-:W-:Y:S02]  /*2890*/  UISETP.GT.U32.AND UP0, UPT, UR49, 0x1, UPT ;  /* 0x000000013100788c */ /* 0x000fe4000bf04070 */
[----:B------:R-:W-:-:S04]  /*28a0*/  UIMAD.WIDE.U32 UR4, UR6, -0x33333333, URZ ;  /* 0xcccccccd060478a5 */ /* 0x000fc8000f8e003f */
[----:B------:R-:W-:Y:S01]  /*28b0*/  USHF.R.U32.HI UR4, URZ, 0x2, UR5 ;  /* 0x000000023f047899 */ /* 0x000fe20008011605 */
[----:B------:R-:W-:-:S03]  /*28c0*/  PLOP3.LUT P0, PT, PT, PT, UP0, 0x80, 0x0 ;  /* 0x000000000000781c */ /* 0x000fc60003f0f008 */
[----:B------:R-:W-:-:S04]  /*28d0*/  UIMAD UR6, UR4, -0x5, UR6 ;  /* 0xfffffffb040678a4 */ /* 0x000fc8000f8e0206 */
[----:B------:R-:W-:-:S04]  /*28e0*/  ULEA UR6, UR6, UR39, 0x3 ;  /* 0x0000002706067291 */ /* 0x000fc8000f8e183f */
[----:B------:R-:W-:-:S04]  /*28f0*/  UIADD3 UR6, UR6, 0x28, URZ ;  /* 0x0000002806067890 */ /* 0x000fc8000fffe03f */
[----:B------:R-:W-:-:S09]  /*2900*/  UPRMT UR6, URZ, 0x654, UR6 ;  /* 0x000006543f067896 */ /* 0x000fd20008000006 */
[----:B------:R-:W-:Y:S01]  /*2910*/  SYNCS.ARRIVE.TRANS64.RED.A1T0 RZ, [UR6], RZ ;  /* 0x000000ffffff79a7 */ /* 0x000fe20008100406 */
[----:B------:R-:W-:Y:S05]  /*2920*/  @P0 BRA `(.L_x_41) ;  /* 0x0000000000040947 */ /* 0x000fea0003800000 */
[----:B------:R-:W-:Y:S01]  /*2930*/  BPT.TRAP 0x1 ;  /* 0x000000040000795c */ /* 0x000fe20000300000 */
.L_x_41:
[----:B0-----:R-:W-:Y:S01]  /*2940*/  IMAD.U32 R0, RZ, RZ, UR42 ;  /* 0x0000002aff007e24 */ /* 0x001fe2000f8e00ff */
[----:B------:R-:W-:Y:S01]  /*2950*/  UIADD3 UR52, UR38, UR52, URZ ;  /* 0x0000003426347290 */ /* 0x000fe2000fffe03f */
[----:B------:R-:W0:Y:S01]  /*2960*/  LDC R9, c[0x0][0x288] ;  /* 0x0000a200ff097b82 */ /* 0x000e220000000800 */
[----:B------:R-:W-:Y:S01]  /*2970*/  UISETP.GE.U32.AND UP1, UPT, UR38, 0x5, UPT ;  /* 0x000000052600788c */ /* 0x000fe2000bf26070 */
[----:B------:R-:W-:Y:S01]  /*2980*/  IMAD.SHL.U32 R12, R164, 0x2, RZ ;  /* 0x00000002a40c7824 */ /* 0x000fe200078e00ff */
[----:B------:R-:W-:Y:S01]  /*2990*/  SHF.L.U32 R0, R0, 0x1f, RZ ;  /* 0x0000001f00007819 */ /* 0x000fe200000006ff */
[----:B------:R-:W-:Y:S02]  /*29a0*/  UISETP.GT.U32.AND UP0, UPT, UR52, 0x4, UPT ;  /* 0x000000043400788c */ /* 0x000fe4000bf04070 */
[----:B------:R-:W-:Y:S01]  /*29b0*/  UIMAD.WIDE.U32 UR4, UR52, -0x33333333, URZ ;  /* 0xcccccccd340478a5 */ /* 0x000fe2000f8e003f */
[----:B------:R-:W-:Y:S01]  /*29c0*/  SHF.R.S32.HI R13, RZ, 0x1f, R12 ;  /* 0x0000001fff0d7819 */ /* 0x000fe2000001140c */
[----:B------:R-:W2:Y:S01]  /*29d0*/  SYNCS.PHASECHK.TRANS64.TRYWAIT P0, [R167+UR47+0x10], R0 ;  /* 0x00001000a70075a7 */ /* 0x000ea2000800016f */
[----:B------:R-:W-:-:S02]  /*29e0*/  UISETP.LT.U32.AND UP0, UPT, UR38, 0x5, UP0 ;  /* 0x000000052600788c */ /* 0x000fc40008701070 */
[----:B------:R-:W-:Y:S02]  /*29f0*/  USHF.R.U32.HI UR4, URZ, 0x2, UR5 ;  /* 0x000000023f047899 */ /* 0x000fe40008011605 */
[----:B------:R-:W-:Y:S02]  /*2a00*/  USEL UR6, URZ, 0x1, !UP0 ;  /* 0x000000013f067887 */ /* 0x000fe4000c000000 */
[----:B------:R-:W-:Y:S02]  /*2a10*/  UIMAD UR52, UR4, -0x5, UR52 ;  /* 0xfffffffb043478a4 */ /* 0x000fe4000f8e0234 */
[----:B------:R-:W-:-:S04]  /*2a20*/  ULOP3.LUT UR48, UR48, UR6, URZ, 0x3c, !UPT ;  /* 0x0000000630307292 */ /* 0x000fc8000f8e3c3f */
[----:B------:R-:W-:Y:S01]  /*2a30*/  @UP1 ULOP3.LUT UR48, UR48, 0x1, UR4, 0x78, !UPT ;  /* 0x0000000130301892 */ /* 0x000fe2000f8e7804 */
[----:B0-2---:R-:W-:Y:S11]  /*2a40*/  @!P0 BRA `(.L_x_42) ;  /* 0x00000098009c8947 */ /* 0x005ff60003800000 */
.L_x_329:
[----:B0-----:R-:W-:Y:S01]  /*2a50*/  IMAD.SHL.U32 R3, R22, 0x40, RZ ;  /* 0x0000004016037824 */ /* 0x001fe200078e00ff */
[----:B------:R-:W-:Y:S01]  /*2a60*/  ULDC UR6, c[0x0][0x284] ;  /* 0x0000a10000067ab9 */ /* 0x000fe20000000800 */
[----:B------:R-:W-:Y:S01]  /*2a70*/  IMAD.SHL.U32 R14, R18, 0x100, RZ ;  /* 0x00000100120e7824 */ /* 0x000fe200078e00ff */
[----:B------:R-:W-:Y:S01]  /*2a80*/  SHF.R.S32.HI R157, RZ, 0x1f, R19 ;  /* 0x0000001fff9d7819 */ /* 0x000fe20000011413 */
[----:B------:R-:W-:Y:S01]  /*2a90*/  ULDC.64 UR4, c[0x0][0x5d0] ;  /* 0x0001740000047ab9 */ /* 0x000fe20000000a00 */
[----:B------:R-:W-:Y:S01]  /*2aa0*/  ISETP.GE.AND P0, PT, R3, UR6, PT ;  /* 0x0000000603007c0c */ /* 0x000fe2000bf06270 */
[----:B------:R-:W-:Y:S01]  /*2ab0*/  IMAD.WIDE.U32 R4, R19, UR4, R12 ;  /* 0x0000000413047c25 */ /* 0x000fe2000f8e000c */
[----:B------:R-:W-:Y:S02]  /*2ac0*/  SHF.R.S32.HI R15, RZ, 0x1f, R14 ;  /* 0x0000001fff0f7819 */ /* 0x000fe4000001140e */
[C---:B------:R-:W-:Y:S01]  /*2ad0*/  ISETP.GE.OR P0, PT, R14.reuse, R9, P0 ;  /* 0x000000090e00720c */ /* 0x040fe20000706670 */
[----:B------:R-:W-:Y:S01]  /*2ae0*/  IMAD R0, R157, UR4, RZ ;  /* 0x000000049d007c24 */ /* 0x000fe2000f8e02ff */
[----:B-1----:R-:W-:-:S03]  /*2af0*/  IADD3 R4, P1, R14, R4, RZ ;  /* 0x000000040e047210 */ /* 0x002fc60007f3e0ff */
[----:B------:R-:W-:-:S05]  /*2b00*/  IMAD R7, R19, UR5, R0 ;  /* 0x0000000513077c24 */ /* 0x000fca000f8e0200 */
[----:B------:R-:W-:-:S03]  /*2b10*/  IADD3.X R5, R15, R5, R7, P1, !PT ;  /* 0x000000050f057210 */ /* 0x000fc60000ffe407 */
[----:B------:R-:W-:Y:S05]  /*2b20*/  @P0 BRA `(.L_x_43) ;  /* 0x0000007800e80947 */ /* 0x000fea0003800000 */
[----:B------:R-:W0:Y:S01]  /*2b30*/  LDC.64 R10, c[0x0][0x5c8] ;  /* 0x00017200ff0a7b82 */ /* 0x000e220000000a00 */
[----:B-----5:R-:W-:Y:S01]  /*2b40*/  FSETP.NEU.AND P0, PT, R152, RZ, PT ;  /* 0x000000ff9800720b */ /* 0x020fe20003f0d000 */
[----:B------:R-:W-:Y:S01]  /*2b50*/  IMAD R7, R164, -0x2, R9 ;  /* 0xfffffffea4077824 */ /* 0x000fe200078e0209 */
[----:B------:R-:W-:Y:S01]  /*2b60*/  BSSY B0, `(.L_x_43) ;  /* 0x00007b6000007945 */ /* 0x000fe20003800000 */
[----:B------:R-:W-:-:S04]  /*2b70*/  IMAD.WIDE R162, R22, 0x40, R154 ;  /* 0x0000004016a27825 */ /* 0x000fc800078e029a */
[----:B------:R-:W-:Y:S02]  /*2b80*/  IMAD.IADD R0, R7, 0x1, -R14 ;  /* 0x0000000107007824 */ /* 0x000fe400078e0a0e */
[----:B------:R-:W-:-:S03]  /*2b90*/  IMAD.IADD R3, R166, 0x1, -R3 ;  /* 0x00000001a6037824 */ /* 0x000fc600078e0a03 */
[----:B------:R-:W-:-:S04]  /*2ba0*/  ISETP.GT.AND P2, PT, R0, RZ, PT ;  /* 0x000000ff0000720c */ /* 0x000fc80003f44270 */
[----:B------:R-:W-:Y:S01]  /*2bb0*/  ISETP.GT.AND P4, PT, R3, RZ, P2 ;  /* 0x000000ff0300720c */ /* 0x000fe20001784270 */
[-C--:B0-----:R-:W-:Y:S02]  /*2bc0*/  IMAD R6, R163, R10.reuse, RZ ;  /* 0x0000000aa3067224 */ /* 0x081fe400078e02ff */
[----:B------:R-:W-:-:S04]  /*2bd0*/  IMAD.WIDE.U32 R168, R162, R10, R4 ;  /* 0x0000000aa2a87225 */ /* 0x000fc800078e0004 */
[----:B------:R-:W-:-:S04]  /*2be0*/  IMAD R5, R162, R11, R6 ;  /* 0x0000000ba2057224 */ /* 0x000fc800078e0206 */
[----:B------:R-:W-:Y:S01]  /*2bf0*/  IMAD.IADD R173, R169, 0x1, R5 ;  /* 0x00000001a9ad7824 */ /* 0x000fe200078e0205 */
[----:B------:R-:W-:Y:S06]  /*2c00*/  @!P0 BRA `(.L_x_44) ;  /* 0x0000005400948947 */ /* 0x000fec0003800000 */
[----:B------:R-:W0:Y:S01]  /*2c10*/  LDC.64 R20, c[0x0][0x5b8] ;  /* 0x00016e00ff147b82 */ /* 0x000e220000000a00 */
[----:B------:R-:W-:-:S07]  /*2c20*/  ULDC.64 UR4, c[0x0][0x5c0] ;  /* 0x0001700000047ab9 */ /* 0x000fce0000000a00 */
[----:B------:R-:W1:Y:S08]  /*2c30*/  LDC.64 R170, c[0x0][0x5b0] ;  /* 0x00016c00ffaa7b82 */ /* 0x000e700000000a00 */
[----:B------:R-:W2:Y:S01]  /*2c40*/  LDC.64 R8, c[0x0][0x5a8] ;  /* 0x00016a00ff087b82 */ /* 0x000ea20000000a00 */
[-C--:B0-----:R-:W-:Y:S02]  /*2c50*/  IMAD R6, R157, R20.reuse, RZ ;  /* 0x000000149d067224 */ /* 0x081fe400078e02ff */
[----:B------:R-:W-:-:S04]  /*2c60*/  IMAD.WIDE.U32 R4, R19, R20, R12 ;  /* 0x0000001413047225 */ /* 0x000fc800078e000c */
[----:B------:R-:W-:Y:S01]  /*2c70*/  IMAD R167, R19, R21, R6 ;  /* 0x0000001513a77224 */ /* 0x000fe200078e0206 */
[----:B------:R-:W-:Y:S01]  /*2c80*/  IADD3 R156, P0, R14, R4, RZ ;  /* 0x000000040e9c7210 */ /* 0x000fe20007f1e0ff */
[----:B-1----:R-:W-:-:S03]  /*2c90*/  IMAD R4, R163, R170, RZ ;  /* 0x000000aaa3047224 */ /* 0x002fc600078e02ff */
[----:B------:R-:W-:Y:S01]  /*2ca0*/  IADD3.X R157, R15, R5, R167, P0, !PT ;  /* 0x000000050f9d7210 */ /* 0x000fe200007fe4a7 */
[C---:B------:R-:W-:Y:S02]  /*2cb0*/  IMAD R163, R162.reuse, R171, R4 ;  /* 0x000000aba2a37224 */ /* 0x040fe400078e0204 */
[----:B------:R-:W-:-:S04]  /*2cc0*/  IMAD.WIDE.U32 R4, R162, R170, R156 ;  /* 0x000000aaa2047225 */ /* 0x000fc800078e009c */
[----:B------:R-:W-:Y:S01]  /*2cd0*/  IMAD.IADD R5, R5, 0x1, R163 ;  /* 0x0000000105057824 */ /* 0x000fe200078e02a3 */
[----:B--2---:R-:W-:-:S04]  /*2ce0*/  LEA R6, P0, R4, R8, 0x2 ;  /* 0x0000000804067211 */ /* 0x004fc800078010ff */
[----:B------:R-:W-:-:S05]  /*2cf0*/  LEA.HI.X R7, R4, R9, R5, 0x2, P0 ;  /* 0x0000000904077211 */ /* 0x000fca00000f1405 */
[----:B------:R0:W2:Y:S01]  /*2d00*/  @P4 LDG.E.LTC128B R18, desc[UR54][R6.64] ;  /* 0x0000003606124981 */ /* 0x0000a2000c1e1920 */
[----:B------:R-:W-:Y:S01]  /*2d10*/  IMAD.WIDE.U32 R4, R162, R170, R14 ;  /* 0x000000aaa2047225 */ /* 0x000fe200078e000e */
[C---:B------:R-:W-:Y:S01]  /*2d20*/  SHF.L.U64.HI R161, R170.reuse, 0x3, R171 ;  /* 0x00000003aaa17819 */ /* 0x040fe200000102ab */
[----:B------:R-:W-:Y:S02]  /*2d30*/  BSSY B1, `(.L_x_45) ;  /* 0x0000014000017945 */ /* 0x000fe40003800000 */
[----:B------:R-:W-:Y:S01]  /*2d40*/  IMAD.SHL.U32 R160, R170, 0x8, RZ ;  /* 0x00000008aaa07824 */ /* 0x000fe200078e00ff */
[----:B------:R-:W-:Y:S02]  /*2d50*/  IADD3 R158, P0, R12, R4, RZ ;  /* 0x000000040c9e7210 */ /* 0x000fe40007f1e0ff */
[----:B------:R-:W-:Y:S01]  /*2d60*/  LEA R4, P1, R168, UR4, 0x2 ;  /* 0x00000004a8047c11 */ /* 0x000fe2000f8210ff */
[----:B------:R-:W-:Y:S01]  /*2d70*/  IMAD.WIDE.U32 R160, R162, R170, R160 ;  /* 0x000000aaa2a07225 */ /* 0x000fe200078e00a0 */
[----:B------:R-:W-:-:S02]  /*2d80*/  IADD3.X R159, R13, R163, R5, P0, !PT ;  /* 0x000000a30d9f7210 */ /* 0x000fc400007fe405 */
[----:B------:R-:W-:Y:S02]  /*2d90*/  LEA.HI.X R5, R168, UR5, R173, 0x2, P1 ;  /* 0x00000005a8057c11 */ /* 0x000fe400088f14ad */
[----:B------:R-:W-:Y:S01]  /*2da0*/  ISETP.GT.AND P0, PT, R0, 0x1, PT ;  /* 0x000000010000780c */ /* 0x000fe20003f04270 */
[----:B------:R-:W-:-:S03]  /*2db0*/  IMAD.WIDE.U32 R158, R19, R20, R158 ;  /* 0x00000014139e7225 */ /* 0x000fc600078e009e */
[----:B------:R-:W-:Y:S01]  /*2dc0*/  ISETP.GT.AND P1, PT, R3, RZ, P0 ;  /* 0x000000ff0300720c */ /* 0x000fe20000724270 */
[----:B0-----:R-:W-:Y:S01]  /*2dd0*/  IMAD.IADD R7, R167, 0x1, R159 ;  /* 0x00000001a7077824 */ /* 0x001fe200078e029f */
[----:B------:R-:W-:-:S04]  /*2de0*/  LEA R6, P3, R158, R8, 0x2 ;  /* 0x000000089e067211 */ /* 0x000fc800078610ff */
[----:B------:R-:W-:Y:S02]  /*2df0*/  LEA.HI.X R7, R158, R9, R7, 0x2, P3 ;  /* 0x000000099e077211 */ /* 0x000fe400018f1407 */
[----:B--2---:R-:W-:-:S05]  /*2e00*/  LOP3.LUT R21, R18, 0xffffe000, RZ, 0xc0, !PT ;  /* 0xffffe00012157812 */ /* 0x004fca00078ec0ff */
[----:B------:R-:W-:-:S04]  /*2e10*/  FMUL R21, R21, R152 ;  /* 0x0000009815157220 */ /* 0x000fc80000400000 */
[----:B------:R-:W-:-:S05]  /*2e20*/  FFMA R21, R24, R153, R21 ;  /* 0x0000009918157223 */ /* 0x000fca0000000015 */
[----:B------:R-:W-:-:S05]  /*2e30*/  F2FP.TF32.F32.PACK_B R21, R21 ;  /* 0x00000015ff15723e */ /* 0x000fca00024050ff */
[----:B------:R0:W-:Y:S01]  /*2e40*/  @P4 STG.E desc[UR54][R4.64], R21 ;  /* 0x0000001504004986 */ /* 0x0001e2000c101936 */
[----:B------:R-:W-:Y:S05]  /*2e50*/  @!P1 BRA `(.L_x_46) ;  /* 0x0000000000049947 */ /* 0x000fea0003800000 */
[----:B------:R1:W5:Y:S02]  /*2e60*/  LDG.E.LTC128B R18, desc[UR54][R6.64+0x4] ;  /* 0x0000043606127981 */ /* 0x000364000c1e1920 */
.L_x_46:
[----:B------:R-:W-:Y:S05]  /*2e70*/  BSYNC B1 ;  /* 0x0000000000017941 */ /* 0x000fea0003800000 */
.L_x_45:
[----:B0----5:R-:W-:Y:S01]  /*2e80*/  LOP3.LUT R21, R18, 0xffffe000, RZ, 0xc0, !PT ;  /* 0xffffe00012157812 */ /* 0x021fe200078ec0ff */
[----:B------:R-:W-:Y:S01]  /*2e90*/  IMAD.IADD R163, R163, 0x1, R161 ;  /* 0x00000001a3a37824 */ /* 0x000fe200078e02a1 */
[----:B------:R-:W-:Y:S02]  /*2ea0*/  IADD3 R156, P3, R156, R160, RZ ;  /* 0x000000a09c9c7210 */ /* 0x000fe40007f7e0ff */
[----:B------:R-:W-:Y:S01]  /*2eb0*/  ISETP.GT.AND P2, PT, R3, 0x8, P2 ;  /* 0x000000080300780c */ /* 0x000fe20001744270 */
[----:B------:R-:W-:Y:S02]  /*2ec0*/  FMUL R22, R21, R152 ;  /* 0x0000009815167220 */ /* 0x000fe40000400000 */
[----:B------:R-:W-:Y:S01]  /*2ed0*/  IMAD.X R157, R163, 0x1, R157, P3 ;  /* 0x00000001a39d7824 */ /* 0x000fe200018e069d */
[----:B------:R-:W-:Y:S01]  /*2ee0*/  LEA R24, P3, R156, R8, 0x2 ;  /* 0x000000089c187211 */ /* 0x000fe200078610ff */
[----:B------:R-:W-:-:S03]  /*2ef0*/  FFMA R159, R25, R153, R22 ;  /* 0x00000099199f7223 */ /* 0x000fc60000000016 */
[----:B------:R-:W-:Y:S02]  /*2f00*/  LEA.HI.X R25, R156, R9, R157, 0x2, P3 ;  /* 0x000000099c197211 */ /* 0x000fe400018f149d */
[----:B------:R-:W-:-:S05]  /*2f10*/  F2FP.TF32.F32.PACK_B R159, R159 ;  /* 0x0000009fff9f723e */ /* 0x000fca00024050ff */
[----:B------:R0:W-:Y:S04]  /*2f20*/  @P1 STG.E desc[UR54][R4.64+0x4], R159 ;  /* 0x0000049f04001986 */ /* 0x0001e8000c101936 */
[----:B------:R-:W2:Y:S01]  /*2f30*/  @P2 LDG.E.LTC128B R18, desc[UR54][R24.64] ;  /* 0x0000003618122981 */ /* 0x000ea2000c1e1920 */
[----:B------:R-:W-:Y:S01]  /*2f40*/  IADD3 R12, P1, P3, R12, R160, R14 ;  /* 0x000000a00c0c7210 */ /* 0x000fe20007b3e00e */
[----:B------:R-:W-:Y:S01]  /*2f50*/  BSSY B1, `(.L_x_47) ;  /* 0x0000011000017945 */ /* 0x000fe20003800000 */
[C---:B------:R-:W-:Y:S02]  /*2f60*/  SHF.L.U64.HI R11, R10.reuse, 0x5, R11 ;  /* 0x000000050a0b7819 */ /* 0x040fe4000001020b */
[----:B------:R-:W-:Y:S02]  /*2f70*/  IADD3.X R13, R13, R163, R15, P1, P3 ;  /* 0x000000a30d0d7210 */ /* 0x000fe40000fe640f */
[----:B------:R-:W-:-:S02]  /*2f80*/  LEA R10, P1, R10, R4, 0x5 ;  /* 0x000000040a0a7211 */ /* 0x000fc400078228ff */
[----:B------:R-:W-:Y:S01]  /*2f90*/  ISETP.GT.AND P0, PT, R3, 0x8, P0 ;  /* 0x000000080300780c */ /* 0x000fe20000704270 */
[----:B------:R-:W-:-:S04]  /*2fa0*/  IMAD.WIDE.U32 R20, R19, R20, R12 ;  /* 0x0000001413147225 */ /* 0x000fc800078e000c */
[----:B------:R-:W-:Y:S01]  /*2fb0*/  IMAD.X R11, R11, 0x1, R5, P1 ;  /* 0x000000010b0b7824 */ /* 0x000fe200008e0605 */
[----:B------:R-:W-:Y:S01]  /*2fc0*/  LEA R8, P3, R20, R8, 0x2 ;  /* 0x0000000814087211 */ /* 0x000fe200078610ff */
[----:B------:R-:W-:-:S05]  /*2fd0*/  IMAD.IADD R12, R167, 0x1, R21 ;  /* 0x00000001a70c7824 */ /* 0x000fca00078e0215 */
        /* <DEDUP_REMOVED lines=8> */
.L_x_48:
[----:B------:R-:W-:Y:S05]  /*3060*/  BSYNC B1 ;  /* 0x0000000000017941 */ /* 0x000fea0003800000 */
.L_x_47:
[----:B-----5:R-:W-:Y:S01]  /*3070*/  LOP3.LUT R13, R18, 0xffffe000, RZ, 0xc0, !PT ;  /* 0xffffe000120d7812 */ /* 0x020fe200078ec0ff */
[----:B------:R-:W-:Y:S01]  /*3080*/  BSSY B1, `(.L_x_49) ;  /* 0x0000009000017945 */ /* 0x000fe20003800000 */
[----:B------:R-:W-:-:S03]  /*3090*/  ISETP.GT.AND P1, PT, R0, 0x8, PT ;  /* 0x000000080000780c */ /* 0x000fc60003f24270 */
[----:B------:R-:W-:Y:S01]  /*30a0*/  FMUL R12, R13, R152 ;  /* 0x000000980d0c7220 */ /* 0x000fe20000400000 */
[----:B------:R-:W-:-:S03]  /*30b0*/  ISETP.GT.AND P2, PT, R3, RZ, P1 ;  /* 0x000000ff0300720c */ /* 0x000fc60000f44270 */
[----:B------:R-:W-:-:S05]  /*30c0*/  FFMA R27, R27, R153, R12 ;  /* 0x000000991b1b7223 */ /* 0x000fca000000000c */
[----:B------:R-:W-:-:S05]  /*30d0*/  F2FP.TF32.F32.PACK_B R27, R27 ;  /* 0x0000001bff1b723e */ /* 0x000fca00024050ff */
[----:B------:R3:W-:Y:S01]  /*30e0*/  @P0 STG.E desc[UR54][R10.64+0x4], R27 ;  /* 0x0000041b0a000986 */ /* 0x0007e2000c101936 */
[----:B------:R-:W-:Y:S05]  /*30f0*/  @!P2 BRA `(.L_x_50) ;  /* 0x000000000004a947 */ /* 0x000fea0003800000 */
[----:B------:R4:W5:Y:S02]  /*3100*/  LDG.E.LTC128B R18, desc[UR54][R6.64+0x20] ;  /* 0x0000203606127981 */ /* 0x000964000c1e1920 */
.L_x_50:
[----:B------:R-:W-:Y:S05]  /*3110*/  BSYNC B1 ;  /* 0x0000000000017941 */ /* 0x000fea0003800000 */
.L_x_49:
        /* <DEDUP_REMOVED lines=10> */
.L_x_52:
[----:B------:R-:W-:Y:S05]  /*31c0*/  BSYNC B1 ;  /* 0x0000000000017941 */ /* 0x000fea0003800000 */
.L_x_51:
[----:B0----5:R-:W-:Y:S01]  /*31d0*/  LOP3.LUT R13, R18, 0xffffe000, RZ, 0xc0, !PT ;  /* 0xffffe000120d7812 */ /* 0x021fe200078ec0ff */
[----:B------:R-:W-:Y:S01]  /*31e0*/  BSSY B1, `(.L_x_53) ;  /* 0x0000008000017945 */ /* 0x000fe20003800000 */
[----:B------:R-:W-:-:S03]  /*31f0*/  ISETP.GT.AND P1, PT, R3, 0x8, P1 ;  /* 0x000000080300780c */ /* 0x000fc60000f24270 */
[----:B------:R-:W-:-:S04]  /*3200*/  FMUL R12, R13, R152 ;  /* 0x000000980d0c7220 */ /* 0x000fc80000400000 */
[----:B------:R-:W-:-:S05]  /*3210*/  FFMA R29, R29, R153, R12 ;  /* 0x000000991d1d7223 */ /* 0x000fca000000000c */
[----:B------:R-:W-:-:S05]  /*3220*/  F2FP.TF32.F32.PACK_B R29, R29 ;  /* 0x0000001dff1d723e */ /* 0x000fca00024050ff */
[----:B------:R0:W-:Y:S01]  /*3230*/  @P3 STG.E desc[UR54][R4.64+0x24], R29 ;  /* 0x0000241d04003986 */ /* 0x0001e2000c101936 */
[----:B------:R-:W-:Y:S05]  /*3240*/  @!P1 BRA `(.L_x_54) ;  /* 0x0000000000049947 */ /* 0x000fea0003800000 */
[----:B------:R0:W5:Y:S02]  /*3250*/  LDG.E.LTC128B R18, desc[UR54][R8.64+0x20] ;  /* 0x0000203608127981 */ /* 0x000164000c1e1920 */
.L_x_54:
[----:B------:R-:W-:Y:S05]  /*3260*/  BSYNC B1 ;  /* 0x0000000000017941 */ /* 0x000fea0003800000 */
.L_x_53:
[----:B-----5:R-:W-:Y:S01]  /*3270*/  LOP3.LUT R13, R18, 0xffffe000, RZ, 0xc0, !PT ;  /* 0xffffe000120d7812 */ /* 0x020fe200078ec0ff */
        /* <DEDUP_REMOVED lines=8> */
.L_x_56:
[----:B------:R-:W-:Y:S05]  /*3300*/  BSYNC B1 ;  /* 0x0000000000017941 */ /* 0x000fea0003800000 */
.L_x_55:
[----:B0----5:R-:W-:Y:S01]  /*3310*/  LOP3.LUT R13, R18, 0xffffe000, RZ, 0xc0, !PT ;  /* 0xffffe000120d7812 */ /* 0x021fe200078ec0ff */
        /* <DEDUP_REMOVED lines=9> */
.L_x_58:
[----:B------:R-:W-:Y:S05]  /*33b0*/  BSYNC B1 ;  /* 0x0000000000017941 */ /* 0x000fea0003800000 */
.L_x_57:
        /* <DEDUP_REMOVED lines=10> */
.L_x_60:
[----:B------:R-:W-:Y:S05]  /*3460*/  BSYNC B1 ;  /* 0x0000000000017941 */ /* 0x000fea0003800000 */
.L_x_59:
        /* <DEDUP_REMOVED lines=9> */
.L_x_62:
[----:B------:R-:W-:Y:S05]  /*3500*/  BSYNC B1 ;  /* 0x0000000000017941 */ /* 0x000fea0003800000 */
.L_x_61:
        /* <DEDUP_REMOVED lines=9> */
.L_x_64:
[----:B------:R-:W-:Y:S05]  /*35a0*/  BSYNC B1 ;  /* 0x0000000000017941 */ /* 0x000fea0003800000 */
.L_x_63:
        /* <DEDUP_REMOVED lines=10> */
.L_x_66:
[----:B------:R-:W-:Y:S05]  /*3650*/  BSYNC B1 ;  /* 0x0000000000017941 */ /* 0x000fea0003800000 */
.L_x_65:
        /* <DEDUP_REMOVED lines=10> */
.L_x_68:
[----:B------:R-:W-:Y:S05]  /*3700*/  BSYNC B1 ;  /* 0x0000000000017941 */ /* 0x000fea0003800000 */
.L_x_67:
        /* <DEDUP_REMOVED lines=9> */
.L_x_70:
[----:B------:R-:W-:Y:S05]  /*37a0*/  BSYNC B1 ;  /* 0x0000000000017941 */ /* 0x000fea0003800000 */
.L_x_69:
        /* <DEDUP_REMOVED lines=9> */
.L_x_72:
[----:B------:R-:W-:Y:S05]  /*3840*/  BSYNC B1 ;  /* 0x0000000000017941 */ /* 0x000fea0003800000 */
.L_x_71:
        /* <DEDUP_REMOVED lines=10> */
.L_x_74:
[----:B------:R-:W-:Y:S05]  /*38f0*/  BSYNC B1 ;  /* 0x0000000000017941 */ /* 0x000fea0003800000 */
.L_x_73:
        /* <DEDUP_REMOVED lines=10> */
.L_x_76:
[----:B------:R-:W-:Y:S05]  /*39a0*/  BSYNC B1 ;  /* 0x0000000000017941 */ /* 0x000fea0003800000 */
.L_x_75:
        /* <DEDUP_REMOVED lines=9> */
.L_x_78:
[----:B------:R-:W-:Y:S05]  /*3a40*/  BSYNC B1 ;  /* 0x0000000000017941 */ /* 0x000fea0003800000 */
.L_x_77:
        /* <DEDUP_REMOVED lines=9> */
.L_x_80:
[----:B------:R-:W-:Y:S05]  /*3ae0*/  BSYNC B1 ;  /* 0x0000000000017941 */ /* 0x000fea0003800000 */
.L_x_79:
        /* <DEDUP_REMOVED lines=10> */
.L_x_82:
[----:B------:R-:W-:Y:S05]  /*3b90*/  BSYNC B1 ;  /* 0x0000000000017941 */ /* 0x000fea0003800000 */
.L_x_81:
        /* <DEDUP_REMOVED lines=10> */
.L_x_84:
[----:B------:R-:W-:Y:S05]  /*3c40*/  BSYNC B1 ;  /* 0x0000000000017941 */ /* 0x000fea0003800000 */
.L_x_83:
        /* <DEDUP_REMOVED lines=9> */
.L_x_86:
[----:B------:R-:W-:Y:S05]  /*3ce0*/  BSYNC B1 ;  /* 0x0000000000017941 */ /* 0x000fea0003800000 */
.L_x_85:
        /* <DEDUP_REMOVED lines=9> */
.L_x_88:
[----:B------:R-:W-:Y:S05]  /*3d80*/  BSYNC B1 ;  /* 0x0000000000017941 */ /* 0x000fea0003800000 */
.L_x_87:
        /* <DEDUP_REMOVED lines=10> */
.L_x_90:
[----:B------:R-:W-:Y:S05]  /*3e30*/  BSYNC B1 ;  /* 0x0000000000017941 */ /* 0x000fea0003800000 */
.L_x_89:
        /* <DEDUP_REMOVED lines=10> */
.L_x_92:
[----:B------:R-:W-:Y:S05]  /*3ee0*/  BSYNC B1 ;  /* 0x0000000000017941 */ /* 0x000fea0003800000 */
.L_x_91:
        /* <DEDUP_REMOVED lines=9> */
.L_x_94:
[----:B------:R-:W-:Y:S05]  /*3f80*/  BSYNC B1 ;  /* 0x0000000000017941 */ /* 0x000fea0003800000 */
.L_x_93:
        /* <DEDUP_REMOVED lines=9> */
.L_x_96:
[----:B------:R-:W-:Y:S05]  /*4020*/  BSYNC B1 ;  /* 0x0000000000017941 */ /* 0x000fea0003800000 */
.L_x_95:
        /* <DEDUP_REMOVED lines=10> */
.L_x_98:
[----:B------:R-:W-:Y:S05]  /*40d0*/  BSYNC B1 ;  /* 0x0000000000017941 */ /* 0x000fea0003800000 */
.L_x_97:
        /* <DEDUP_REMOVED lines=10> */
.L_x_100:
[----:B------:R-:W-:Y:S05]  /*4180*/  BSYNC B1 ;  /* 0x0000000000017941 */ /* 0x000fea0003800000 */
.L_x_99:
        /* <DEDUP_REMOVED lines=9> */
.L_x_102:
[----:B------:R-:W-:Y:S05]  /*4220*/  BSYNC B1 ;  /* 0x0000000000017941 */ /* 0x000fea0003800000 */
.L_x_101:
        /* <DEDUP_REMOVED lines=9> */
.L_x_104:
[----:B------:R-:W-:Y:S05]  /*42c0*/  BSYNC B1 ;  /* 0x0000000000017941 */ /* 0x000fea0003800000 */
.L_x_103:
        /* <DEDUP_REMOVED lines=10> */
.L_x_106:
[----:B------:R-:W-:Y:S05]  /*4370*/  BSYNC B1 ;  /* 0x0000000000017941 */ /* 0x000fea0003800000 */
.L_x_105:
        /* <DEDUP_REMOVED lines=10> */
.L_x_108:
[----:B------:R-:W-:Y:S05]  /*4420*/  BSYNC B1 ;  /* 0x0000000000017941 */ /* 0x000fea0003800000 */
.L_x_107:
        /* <DEDUP_REMOVED lines=9> */
.L_x_110:
[----:B------:R-:W-:Y:S05]  /*44c0*/  BSYNC B1 ;  /* 0x0000000000017941 */ /* 0x000fea0003800000 */
.L_x_109:
        /* <DEDUP_REMOVED lines=9> */
.L_x_112:
[----:B------:R-:W-:Y:S05]  /*4560*/  BSYNC B1 ;  /* 0x0000000000017941 */ /* 0x000fea0003800000 */
.L_x_111:
        /* <DEDUP_REMOVED lines=10> */
.L_x_114:
[----:B------:R-:W-:Y:S05]  /*4610*/  BSYNC B1 ;  /* 0x0000000000017941 */ /* 0x000fea0003800000 */
.L_x_113:
        /* <DEDUP_REMOVED lines=10> */
.L_x_116:
[----:B------:R-:W-:Y:S05]  /*46c0*/  BSYNC B1 ;  /* 0x0000000000017941 */ /* 0x000fea0003800000 */
.L_x_115:
        /* <DEDUP_REMOVED lines=9> */
.L_x_118:
[----:B------:R-:W-:Y:S05]  /*4760*/  BSYNC B1 ;  /* 0x0000000000017941 */ /* 0x000fea0003800000 */
.L_x_117:
        /* <DEDUP_REMOVED lines=9> */
.L_x_120:
[----:B------:R-:W-:Y:S05]  /*4800*/  BSYNC B1 ;  /* 0x0000000000017941 */ /* 0x000fea0003800000 */
.L_x_119:
        /* <DEDUP_REMOVED lines=10> */
.L_x_122:
[----:B------:R-:W-:Y:S05]  /*48b0*/  BSYNC B1 ;  /* 0x0000000000017941 */ /* 0x000fea0003800000 */
.L_x_121:
        /* <DEDUP_REMOVED lines=10> */
.L_x_124:
[----:B------:R-:W-:Y:S05]  /*4960*/  BSYNC B1 ;  /* 0x0000000000017941 */ /* 0x000fea0003800000 */
.L_x_123:
        /* <DEDUP_REMOVED lines=9> */
.L_x_126:
[----:B------:R-:W-:Y:S05]  /*4a00*/  BSYNC B1 ;  /* 0x0000000000017941 */ /* 0x000fea0003800000 */
.L_x_125:
        /* <DEDUP_REMOVED lines=9> */
.L_x_128:
[----:B------:R-:W-:Y:S05]  /*4aa0*/  BSYNC B1 ;  /* 0x0000000000017941 */ /* 0x000fea0003800000 */
.L_x_127:
        /* <DEDUP_REMOVED lines=10> */
.L_x_130:
[----:B------:R-:W-:Y:S05]  /*4b50*/  BSYNC B1 ;  /* 0x0000000000017941 */ /* 0x000fea0003800000 */
.L_x_129:
        /* <DEDUP_REMOVED lines=10> */
.L_x_132:
[----:B------:R-:W-:Y:S05]  /*4c00*/  BSYNC B1 ;  /* 0x0000000000017941 */ /* 0x000fea0003800000 */
.L_x_131:
        /* <DEDUP_REMOVED lines=9> */
.L_x_134:
[----:B------:R-:W-:Y:S05]  /*4ca0*/  BSYNC B1 ;  /* 0x0000000000017941 */ /* 0x000fea0003800000 */
.L_x_133:
        /* <DEDUP_REMOVED lines=9> */
.L_x_136:
[----:B------:R-:W-:Y:S05]  /*4d40*/  BSYNC B1 ;  /* 0x0000000000017941 */ /* 0x000fea0003800000 */
.L_x_135:
        /* <DEDUP_REMOVED lines=10> */
.L_x_138:
[----:B------:R-:W-:Y:S05]  /*4df0*/  BSYNC B1 ;  /* 0x0000000000017941 */ /* 0x000fea0003800000 */
.L_x_137:
        /* <DEDUP_REMOVED lines=10> */
.L_x_140:
[----:B------:R-:W-:Y:S05]  /*4ea0*/  BSYNC B1 ;  /* 0x0000000000017941 */ /* 0x000fea0003800000 */
.L_x_139:
        /* <DEDUP_REMOVED lines=9> */
.L_x_142:
[----:B------:R-:W-:Y:S05]  /*4f40*/  BSYNC B1 ;  /* 0x0000000000017941 */ /* 0x000fea0003800000 */
.L_x_141:
        /* <DEDUP_REMOVED lines=9> */
.L_x_144:
[----:B------:R-:W-:Y:S05]  /*4fe0*/  BSYNC B1 ;  /* 0x0000000000017941 */ /* 0x000fea0003800000 */
.L_x_143:
        /* <DEDUP_REMOVED lines=10> */
.L_x_146:
[----:B------:R-:W-:Y:S05]  /*5090*/  BSYNC B1 ;  /* 0x0000000000017941 */ /* 0x000fea0003800000 */
.L_x_145:
        /* <DEDUP_REMOVED lines=10> */
.L_x_148:
[----:B------:R-:W-:Y:S05]  /*5140*/  BSYNC B1 ;  /* 0x0000000000017941 */ /* 0x000fea0003800000 */
.L_x_147:
        /* <DEDUP_REMOVED lines=9> */
.L_x_150:
[----:B------:R-:W-:Y:S05]  /*51e0*/  BSYNC B1 ;  /* 0x0000000000017941 */ /* 0x000fea0003800000 */
.L_x_149:
        /* <DEDUP_REMOVED lines=9> */
.L_x_152:
[----:B------:R-:W-:Y:S05]  /*5280*/  BSYNC B1 ;  /* 0x0000000000017941 */ /* 0x000fea0003800000 */
.L_x_151:
        /* <DEDUP_REMOVED lines=10> */
.L_x_154:
[----:B------:R-:W-:Y:S05]  /*5330*/  BSYNC B1 ;  /* 0x0000000000017941 */ /* 0x000fea0003800000 */
.L_x_153:
        /* <DEDUP_REMOVED lines=10> */
.L_x_156:
[----:B------:R-:W-:Y:S05]  /*53e0*/  BSYNC B1 ;  /* 0x0000000000017941 */ /* 0x000fea0003800000 */
.L_x_155:
        /* <DEDUP_REMOVED lines=9> */
.L_x_158:
[----:B------:R-:W-:Y:S05]  /*5480*/  BSYNC B1 ;  /* 0x0000000000017941 */ /* 0x000fea0003800000 */
.L_x_157:
        /* <DEDUP_REMOVED lines=9> */
.L_x_160:
[----:B------:R-:W-:Y:S05]  /*5520*/  BSYNC B1 ;  /* 0x0000000000017941 */ /* 0x000fea0003800000 */
.L_x_159:
        /* <DEDUP_REMOVED lines=10> */
.L_x_162:
[----:B------:R-:W-:Y:S05]  /*55d0*/  BSYNC B1 ;  /* 0x0000000000017941 */ /* 0x000fea0003800000 */
.L_x_161:
        /* <DEDUP_REMOVED lines=10> */
.L_x_164:
[----:B------:R-:W-:Y:S05]  /*5680*/  BSYNC B1 ;  /* 0x0000000000017941 */ /* 0x000fea0003800000 */
.L_x_163:
        /* <DEDUP_REMOVED lines=9> */
.L_x_166:
[----:B------:R-:W-:Y:S05]  /*5720*/  BSYNC B1 ;  /* 0x0000000000017941 */ /* 0x000fea0003800000 */
.L_x_165:
        /* <DEDUP_REMOVED lines=9> */
.L_x_168:
[----:B------:R-:W-:Y:S05]  /*57c0*/  BSYNC B1 ;  /* 0x0000000000017941 */ /* 0x000fea0003800000 */
.L_x_167:
        /* <DEDUP_REMOVED lines=10> */
.L_x_170:
[----:B------:R-:W-:Y:S05]  /*5870*/  BSYNC B1 ;  /* 0x0000000000017941 */ /* 0x000fea0003800000 */
.L_x_169:
        /* <DEDUP_REMOVED lines=10> */
.L_x_172:
[----:B------:R-:W-:Y:S05]  /*5920*/  BSYNC B1 ;  /* 0x0000000000017941 */ /* 0x000fea0003800000 */
.L_x_171:
        /* <DEDUP_REMOVED lines=9> */
.L_x_174:
[----:B------:R-:W-:Y:S05]  /*59c0*/  BSYNC B1 ;  /* 0x0000000000017941 */ /* 0x000fea0003800000 */
.L_x_173:
        /* <DEDUP_REMOVED lines=9> */
.L_x_176:
[----:B------:R-:W-:Y:S05]  /*5a60*/  BSYNC B1 ;  /* 0x0000000000017941 */ /* 0x000fea0003800000 */
.L_x_175:
        /* <DEDUP_REMOVED lines=10> */
.L_x_178:
[----:B------:R-:W-:Y:S05]  /*5b10*/  BSYNC B1 ;  /* 0x0000000000017941 */ /* 0x000fea0003800000 */
.L_x_177:
        /* <DEDUP_REMOVED lines=10> */
.L_x_180:
[----:B------:R-:W-:Y:S05]  /*5bc0*/  BSYNC B1 ;  /* 0x0000000000017941 */ /* 0x000fea0003800000 */
.L_x_179:
        /* <DEDUP_REMOVED lines=9> */
.L_x_182:
[----:B------:R-:W-:Y:S05]  /*5c60*/  BSYNC B1 ;  /* 0x0000000000017941 */ /* 0x000fea0003800000 */
.L_x_181:
        /* <DEDUP_REMOVED lines=9> */
.L_x_184:
[----:B------:R-:W-:Y:S05]  /*5d00*/  BSYNC B1 ;  /* 0x0000000000017941 */ /* 0x000fea0003800000 */
.L_x_183:
        /* <DEDUP_REMOVED lines=10> */
.L_x_186:
[----:B------:R-:W-:Y:S05]  /*5db0*/  BSYNC B1 ;  /* 0x0000000000017941 */ /* 0x000fea0003800000 */
.L_x_185:
        /* <DEDUP_REMOVED lines=10> */
.L_x_188:
[----:B------:R-:W-:Y:S05]  /*5e60*/  BSYNC B1 ;  /* 0x0000000000017941 */ /* 0x000fea0003800000 */
.L_x_187:
        /* <DEDUP_REMOVED lines=9> */
.L_x_190:
[----:B------:R-:W-:Y:S05]  /*5f00*/  BSYNC B1 ;  /* 0x0000000000017941 */ /* 0x000fea0003800000 */
.L_x_189:
        /* <DEDUP_REMOVED lines=9> */
.L_x_192:
[----:B------:R-:W-:Y:S05]  /*5fa0*/  BSYNC B1 ;  /* 0x0000000000017941 */ /* 0x000fea0003800000 */
.L_x_191:
        /* <DEDUP_REMOVED lines=10> */
.L_x_194:
[----:B------:R-:W-:Y:S05]  /*6050*/  BSYNC B1 ;  /* 0x0000000000017941 */ /* 0x000fea0003800000 */
.L_x_193:
        /* <DEDUP_REMOVED lines=10> */
.L_x_196:
[----:B------:R-:W-:Y:S05]  /*6100*/  BSYNC B1 ;  /* 0x0000000000017941 */ /* 0x000fea0003800000 */
.L_x_195:
        /* <DEDUP_REMOVED lines=9> */
.L_x_198:
[----:B------:R-:W-:Y:S05]  /*61a0*/  BSYNC B1 ;  /* 0x0000000000017941 */ /* 0x000fea0003800000 */
.L_x_197:
        /* <DEDUP_REMOVED lines=9> */
.L_x_200:
[----:B------:R-:W-:Y:S05]  /*6240*/  BSYNC B1 ;  /* 0x0000000000017941 */ /* 0x000fea0003800000 */
.L_x_199:
        /* <DEDUP_REMOVED lines=10> */
.L_x_202:
[----:B------:R-:W-:Y:S05]  /*62f0*/  BSYNC B1 ;  /* 0x0000000000017941 */ /* 0x000fea0003800000 */
.L_x_201:
        /* <DEDUP_REMOVED lines=10> */
.L_x_204:
[----:B------:R-:W-:Y:S05]  /*63a0*/  BSYNC B1 ;  /* 0x0000000000017941 */ /* 0x000fea0003800000 */
.L_x_203:
        /* <DEDUP_REMOVED lines=9> */
.L_x_206:
[----:B------:R-:W-:Y:S05]  /*6440*/  BSYNC B1 ;  /* 0x0000000000017941 */ /* 0x000fea0003800000 */
.L_x_205:
        /* <DEDUP_REMOVED lines=9> */
.L_x_208:
[----:B------:R-:W-:Y:S05]  /*64e0*/  BSYNC B1 ;  /* 0x0000000000017941 */ /* 0x000fea0003800000 */
.L_x_207:
        /* <DEDUP_REMOVED lines=10> */
.L_x_210:
[----:B------:R-:W-:Y:S05]  /*6590*/  BSYNC B1 ;  /* 0x0000000000017941 */ /* 0x000fea0003800000 */
.L_x_209:
        /* <DEDUP_REMOVED lines=10> */
.L_x_212:
[----:B------:R-:W-:Y:S05]  /*6640*/  BSYNC B1 ;  /* 0x0000000000017941 */ /* 0x000fea0003800000 */
.L_x_211:
        /* <DEDUP_REMOVED lines=9> */
.L_x_214:
[----:B------:R-:W-:Y:S05]  /*66e0*/  BSYNC B1 ;  /* 0x0000000000017941 */ /* 0x000fea0003800000 */
.L_x_213:
        /* <DEDUP_REMOVED lines=9> */
.L_x_216:
[----:B------:R-:W-:Y:S05]  /*6780*/  BSYNC B1 ;  /* 0x0000000000017941 */ /* 0x000fea0003800000 */
.L_x_215:
        /* <DEDUP_REMOVED lines=10> */
.L_x_218:
[----:B------:R-:W-:Y:S05]  /*6830*/  BSYNC B1 ;  /* 0x0000000000017941 */ /* 0x000fea0003800000 */
.L_x_217:
        /* <DEDUP_REMOVED lines=10> */
.L_x_220:
[----:B------:R-:W-:Y:S05]  /*68e0*/  BSYNC B1 ;  /* 0x0000000000017941 */ /* 0x000fea0003800000 */
.L_x_219:
        /* <DEDUP_REMOVED lines=9> */
.L_x_222:
[----:B------:R-:W-:Y:S05]  /*6980*/  BSYNC B1 ;  /* 0x0000000000017941 */ /* 0x000fea0003800000 */
.L_x_221:
        /* <DEDUP_REMOVED lines=9> */
.L_x_224:
[----:B------:R-:W-:Y:S05]  /*6a20*/  BSYNC B1 ;  /* 0x0000000000017941 */ /* 0x000fea0003800000 */
.L_x_223:
        /* <DEDUP_REMOVED lines=10> */
.L_x_226:
[----:B------:R-:W-:Y:S05]  /*6ad0*/  BSYNC B1 ;  /* 0x0000000000017941 */ /* 0x000fea0003800000 */
.L_x_225:
        /* <DEDUP_REMOVED lines=10> */
.L_x_228:
[----:B------:R-:W-:Y:S05]  /*6b80*/  BSYNC B1 ;  /* 0x0000000000017941 */ /* 0x000fea0003800000 */
.L_x_227:
        /* <DEDUP_REMOVED lines=9> */
.L_x_230:
[----:B------:R-:W-:Y:S05]  /*6c20*/  BSYNC B1 ;  /* 0x0000000000017941 */ /* 0x000fea0003800000 */
.L_x_229:
        /* <DEDUP_REMOVED lines=9> */
.L_x_232:
[----:B------:R-:W-:Y:S05]  /*6cc0*/  BSYNC B1 ;  /* 0x0000000000017941 */ /* 0x000fea0003800000 */
.L_x_231:
        /* <DEDUP_REMOVED lines=10> */
.L_x_234:
[----:B------:R-:W-:Y:S05]  /*6d70*/  BSYNC B1 ;  /* 0x0000000000017941 */ /* 0x000fea0003800000 */
.L_x_233:
        /* <DEDUP_REMOVED lines=10> */
.L_x_236:
[----:B------:R-:W-:Y:S05]  /*6e20*/  BSYNC B1 ;  /* 0x0000000000017941 */ /* 0x000fea0003800000 */
.L_x_235:
        /* <DEDUP_REMOVED lines=9> */
.L_x_238:
[----:B------:R-:W-:Y:S05]  /*6ec0*/  BSYNC B1 ;  /* 0x0000000000017941 */ /* 0x000fea0003800000 */
.L_x_237:
        /* <DEDUP_REMOVED lines=9> */
.L_x_240:
[----:B------:R-:W-:Y:S05]  /*6f60*/  BSYNC B1 ;  /* 0x0000000000017941 */ /* 0x000fea0003800000 */
.L_x_239:
        /* <DEDUP_REMOVED lines=10> */
.L_x_242:
[----:B------:R-:W-:Y:S05]  /*7010*/  BSYNC B1 ;  /* 0x0000000000017941 */ /* 0x000fea0003800000 */
.L_x_241:
        /* <DEDUP_REMOVED lines=10> */
.L_x_244:
[----:B------:R-:W-:Y:S05]  /*70c0*/  BSYNC B1 ;  /* 0x0000000000017941 */ /* 0x000fea0003800000 */
.L_x_243:
        /* <DEDUP_REMOVED lines=9> */
.L_x_246:
[----:B------:R-:W-:Y:S05]  /*7160*/  BSYNC B1 ;  /* 0x0000000000017941 */ /* 0x000fea0003800000 */
.L_x_245:
        /* <DEDUP_REMOVED lines=9> */
.L_x_248:
[----:B------:R-:W-:Y:S05]  /*7200*/  BSYNC B1 ;  /* 0x0000000000017941 */ /* 0x000fea0003800000 */
.L_x_247:
        /* <DEDUP_REMOVED lines=10> */
.L_x_250:
[----:B------:R-:W-:Y:S05]  /*72b0*/  BSYNC B1 ;  /* 0x0000000000017941 */ /* 0x000fea0003800000 */
.L_x_249:
        /* <DEDUP_REMOVED lines=10> */
.L_x_252:
[----:B------:R-:W-:Y:S05]  /*7360*/  BSYNC B1 ;  /* 0x0000000000017941 */ /* 0x000fea0003800000 */
.L_x_251:
        /* <DEDUP_REMOVED lines=9> */
.L_x_254:
[----:B------:R-:W-:Y:S05]  /*7400*/  BSYNC B1 ;  /* 0x0000000000017941 */ /* 0x000fea0003800000 */
.L_x_253:
        /* <DEDUP_REMOVED lines=9> */
.L_x_256:
[----:B------:R-:W-:Y:S05]  /*74a0*/  BSYNC B1 ;  /* 0x0000000000017941 */ /* 0x000fea0003800000 */
.L_x_255:
        /* <DEDUP_REMOVED lines=10> */
.L_x_258:
[----:B------:R-:W-:Y:S05]  /*7550*/  BSYNC B1 ;  /* 0x0000000000017941 */ /* 0x000fea0003800000 */
.L_x_257:
        /* <DEDUP_REMOVED lines=10> */
.L_x_260:
[----:B------:R-:W-:Y:S05]  /*7600*/  BSYNC B1 ;  /* 0x0000000000017941 */ /* 0x000fea0003800000 */
.L_x_259:
        /* <DEDUP_REMOVED lines=9> */
.L_x_262:
[----:B------:R-:W-:Y:S05]  /*76a0*/  BSYNC B1 ;  /* 0x0000000000017941 */ /* 0x000fea0003800000 */
.L_x_261:
        /* <DEDUP_REMOVED lines=9> */
.L_x_264:
[----:B------:R-:W-:Y:S05]  /*7740*/  BSYNC B1 ;  /* 0x0000000000017941 */ /* 0x000fea0003800000 */
.L_x_263:
        /* <DEDUP_REMOVED lines=10> */
.L_x_266:
[----:B------:R-:W-:Y:S05]  /*77f0*/  BSYNC B1 ;  /* 0x0000000000017941 */ /* 0x000fea0003800000 */
.L_x_265:
        /* <DEDUP_REMOVED lines=10> */
.L_x_268:
[----:B------:R-:W-:Y:S05]  /*78a0*/  BSYNC B1 ;  /* 0x0000000000017941 */ /* 0x000fea0003800000 */
.L_x_267:
        /* <DEDUP_REMOVED lines=9> */
.L_x_270:
[----:B------:R-:W-:Y:S05]  /*7940*/  BSYNC B1 ;  /* 0x0000000000017941 */ /* 0x000fea0003800000 */
.L_x_269:
        /* <DEDUP_REMOVED lines=9> */
.L_x_272:
[----:B------:R-:W-:Y:S05]  /*79e0*/  BSYNC B1 ;  /* 0x0000000000017941 */ /* 0x000fea0003800000 */
.L_x_271:
        /* <DEDUP_REMOVED lines=10> */
.L_x_274:
[----:B------:R-:W-:Y:S05]  /*7a90*/  BSYNC B1 ;  /* 0x0000000000017941 */ /* 0x000fea0003800000 */
.L_x_273:
        /* <DEDUP_REMOVED lines=10> */
.L_x_276:
[----:B------:R-:W-:Y:S05]  /*7b40*/  BSYNC B1 ;  /* 0x0000000000017941 */ /* 0x000fea0003800000 */
.L_x_275:
        /* <DEDUP_REMOVED lines=9> */
.L_x_278:
[----:B------:R-:W-:Y:S05]  /*7be0*/  BSYNC B1 ;  /* 0x0000000000017941 */ /* 0x000fea0003800000 */
.L_x_277:
        /* <DEDUP_REMOVED lines=9> */
.L_x_280:
[----:B------:R-:W-:Y:S05]  /*7c80*/  BSYNC B1 ;  /* 0x0000000000017941 */ /* 0x000fea0003800000 */
.L_x_279:
        /* <DEDUP_REMOVED lines=10> */
.L_x_282:
[----:B------:R-:W-:Y:S05]  /*7d30*/  BSYNC B1 ;  /* 0x0000000000017941 */ /* 0x000fea0003800000 */
.L_x_281:
        /* <DEDUP_REMOVED lines=10> */
.L_x_284:
[----:B------:R-:W-:Y:S05]  /*7de0*/  BSYNC B1 ;  /* 0x0000000000017941 */ /* 0x000fea0003800000 */
.L_x_283:
        /* <DEDUP_REMOVED lines=9> */
.L_x_286:
[----:B------:R-:W-:Y:S05]  /*7e80*/  BSYNC B1 ;  /* 0x0000000000017941 */ /* 0x000fea0003800000 */
.L_x_285:
        /* <DEDUP_REMOVED lines=9> */
.L_x_288:
[----:B------:R-:W-:Y:S05]  /*7f20*/  BSYNC B1 ;  /* 0x0000000000017941 */ /* 0x000fea0003800000 */
.L_x_287:
        /* <DEDUP_REMOVED lines=10> */
.L_x_290:
[----:B------:R-:W-:Y:S05]  /*7fd0*/  BSYNC B1 ;  /* 0x0000000000017941 */ /* 0x000fea0003800000 */
.L_x_289:
        /* <DEDUP_REMOVED lines=10> */
.L_x_292:
[----:B------:R-:W-:Y:S05]  /*8080*/  BSYNC B1 ;  /* 0x0000000000017941 */ /* 0x000fea0003800000 */
.L_x_291:
[----:B01--45:R-:W-:Y:S01]  /*8090*/  LOP3.LUT R7, R18, 0xffffe000, RZ, 0xc0, !PT ;  /* 0xffffe00012077812 */ /* 0x033fe200078ec0ff */
        /* <DEDUP_REMOVED lines=8> */
.L_x_294:
[----:B------:R-:W-:Y:S05]  /*8120*/  BSYNC B1 ;  /* 0x0000000000017941 */ /* 0x000fea0003800000 */
.L_x_293:
[----:B0----5:R-:W-:Y:S01]  /*8130*/  LOP3.LUT R5, R18, 0xffffe000, RZ, 0xc0, !PT ;  /* 0xffffe00012057812 */ /* 0x021fe200078ec0ff */
[----:B------:R-:W-:Y:S01]  /*8140*/  @P1 IMAD.MOV.U32 R4, RZ, RZ, R10 ;  /* 0x000000ffff041224 */ /* 0x000fe200078e000a */
[----:B------:R-:W-:Y:S01]  /*8150*/  ISETP.GT.AND P0, PT, R3, 0x8, P0 ;  /* 0x000000080300780c */ /* 0x000fe20000704270 */
[----:B------:R-:W-:Y:S02]  /*8160*/  BSSY B1, `(.L_x_295) ;  /* 0x0000008000017945 */ /* 0x000fe40003800000 */
[----:B------:R-:W-:-:S04]  /*8170*/  FMUL R5, R5, R152 ;  /* 0x0000009805057220 */ /* 0x000fc80000400000 */
[----:B------:R-:W-:Y:S01]  /*8180*/  FFMA R7, R150, R153, R5 ;  /* 0x0000009996077223 */ /* 0x000fe20000000005 */
[----:B------:R-:W-:-:S04]  /*8190*/  @P1 IMAD.MOV.U32 R5, RZ, RZ, R11 ;  /* 0x000000ffff051224 */ /* 0x000fc800078e000b */
[----:B------:R-:W-:-:S05]  /*81a0*/  F2FP.TF32.F32.PACK_B R7, R7 ;  /* 0x00000007ff07723e */ /* 0x000fca00024050ff */
[----:B------:R0:W-:Y:S01]  /*81b0*/  @P1 STG.E desc[UR54][R4.64+0x3e0], R7 ;  /* 0x0003e00704001986 */ /* 0x0001e2000c101936 */
[----:B------:R-:W-:Y:S05]  /*81c0*/  @!P0 BRA `(.L_x_296) ;  /* 0x0000000000048947 */ /* 0x000fea0003800000 */
[----:B------:R4:W5:Y:S02]  /*81d0*/  LDG.E.LTC128B R18, desc[UR54][R8.64+0x3e4] ;  /* 0x0003e43608127981 */ /* 0x000964000c1e1920 */
.L_x_296:
[----:B------:R-:W-:Y:S05]  /*81e0*/  BSYNC B1 ;  /* 0x0000000000017941 */ /* 0x000fea0003800000 */
.L_x_295:
[----:B------:R-:W-:Y:S05]  /*81f0*/  @!P0 BRA `(.L_x_297) ;  /* 0x0000002400308947 */ /* 0x000fea0003800000 */
[----:B-----5:R-:W-:-:S05]  /*8200*/  LOP3.LUT R3, R18, 0xffffe000, RZ, 0xc0, !PT ;  /* 0xffffe00012037812 */ /* 0x020fca00078ec0ff */
[----:B------:R-:W-:-:S04]  /*8210*/  FMUL R0, R3, R152 ;  /* 0x0000009803007220 */ /* 0x000fc80000400000 */
[----:B------:R-:W-:-:S05]  /*8220*/  FFMA R151, R151, R153, R0 ;  /* 0x0000009997977223 */ /* 0x000fca0000000000 */
[----:B------:R-:W-:-:S05]  /*8230*/  F2FP.TF32.F32.PACK_B R151, R151 ;  /* 0x00000097ff97723e */ /* 0x000fca00024050ff */
[----:B------:R0:W-:Y:S01]  /*8240*/  STG.E desc[UR54][R10.64+0x3e4], R151 ;  /* 0x0003e4970a007986 */ /* 0x0001e2000c101936 */
[----:B------:R-:W-:Y:S05]  /*8250*/  BRA `(.L_x_297) ;  /* 0x0000002400187947 */ /* 0x000fea0003800000 */
.L_x_44:
[----:B------:R-:W-:Y:S01]  /*8260*/  ISETP.GT.AND P3, PT, R0, 0x1, PT ;  /* 0x000000010000780c */ /* 0x000fe20003f64270 */
[----:B------:R-:W-:Y:S01]  /*8270*/  ULDC.64 UR4, c[0x0][0x5c0] ;  /* 0x0001700000047ab9 */ /* 0x000fe20000000a00 */
[-C--:B------:R-:W-:Y:S01]  /*8280*/  FMUL R9, R24, R153.reuse ;  /* 0x0000009918097220 */ /* 0x080fe20000400000 */
[----:B------:R-:W-:Y:S01]  /*8290*/  LEA R4, P1, R168, UR4, 0x2 ;  /* 0x00000004a8047c11 */ /* 0x000fe2000f8210ff */
[-C--:B------:R-:W-:Y:S01]  /*82a0*/  FMUL R25, R25, R153.reuse ;  /* 0x0000009919197220 */ /* 0x080fe20000400000 */
[C---:B------:R-:W-:Y:S01]  /*82b0*/  ISETP.GT.AND P0, PT, R3.reuse, RZ, P3 ;  /* 0x000000ff0300720c */ /* 0x040fe20001f04270 */
[-C--:B------:R-:W-:Y:S01]  /*82c0*/  FMUL R13, R26, R153.reuse ;  /* 0x000000991a0d7220 */ /* 0x080fe20000400000 */
[----:B------:R-:W-:Y:S01]  /*82d0*/  ISETP.GT.AND P2, PT, R3, 0x8, P2 ;  /* 0x000000080300780c */ /* 0x000fe20001744270 */
[-C--:B------:R-:W-:Y:S01]  /*82e0*/  FMUL R27, R27, R153.reuse ;  /* 0x000000991b1b7220 */ /* 0x080fe20000400000 */
[----:B------:R-:W-:Y:S01]  /*82f0*/  LEA.HI.X R5, R168, UR5, R173, 0x2, P1 ;  /* 0x00000005a8057c11 */ /* 0x000fe200088f14ad */
[----:B------:R-:W-:Y:S01]  /*8300*/  FMUL R29, R29, R153 ;  /* 0x000000991d1d7220 */ /* 0x000fe20000400000 */
[----:B------:R-:W-:Y:S01]  /*8310*/  F2FP.TF32.F32.PACK_B R9, R9 ;  /* 0x00000009ff09723e */ /* 0x000fe200024050ff */
[-C--:B------:R-:W-:Y:S01]  /*8320*/  FMUL R31, R31, R153.reuse ;  /* 0x000000991f1f7220 */ /* 0x080fe20000400000 */
[C---:B------:R-:W-:Y:S01]  /*8330*/  SHF.L.U64.HI R11, R10.reuse, 0x5, R11 ;  /* 0x000000050a0b7819 */ /* 0x040fe2000001020b */
[----:B------:R-:W-:Y:S01]  /*8340*/  FMUL R33, R33, R153 ;  /* 0x0000009921217220 */ /* 0x000fe20000400000 */
[----:B------:R-:W-:Y:S01]  /*8350*/  LEA R6, P1, R10, R4, 0x5 ;  /* 0x000000040a067211 */ /* 0x000fe200078228ff */
[----:B------:R0:W-:Y:S01]  /*8360*/  @P4 STG.E desc[UR54][R4.64], R9 ;  /* 0x0000000904004986 */ /* 0x0001e2000c101936 */
[----:B------:R-:W-:Y:S01]  /*8370*/  F2FP.TF32.F32.PACK_B R25, R25 ;  /* 0x00000019ff19723e */ /* 0x000fe200024050ff */
[----:B------:R-:W-:Y:S01]  /*8380*/  FMUL R35, R35, R153 ;  /* 0x0000009923237220 */ /* 0x000fe20000400000 */
[----:B------:R-:W-:Y:S01]  /*8390*/  F2FP.TF32.F32.PACK_B R13, R13 ;  /* 0x0000000dff0d723e */ /* 0x000fe200024050ff */
[----:B------:R-:W-:Y:S01]  /*83a0*/  IMAD.X R7, R11, 0x1, R5, P1 ;  /* 0x000000010b077824 */ /* 0x000fe200008e0605 */
[C---:B------:R-:W-:Y:S01]  /*83b0*/  ISETP.GT.AND P4, PT, R0.reuse, 0x8, PT ;  /* 0x000000080000780c */ /* 0x040fe20003f84270 */
[----:B------:R-:W-:Y:S01]  /*83c0*/  @P0 STG.E desc[UR54][R4.64+0x4], R25 ;  /* 0x0000041904000986 */ /* 0x000fe2000c101936 */
[----:B------:R-:W-:Y:S01]  /*83d0*/  ISETP.GT.AND P0, PT, R0, 0x9, PT ;  /* 0x000000090000780c */ /* 0x000fe20003f04270 */
[-C--:B------:R-:W-:Y:S01]  /*83e0*/  FMUL R11, R30, R153.reuse ;  /* 0x000000991e0b7220 */ /* 0x080fe20000400000 */
[C---:B------:R-:W-:Y:S01]  /*83f0*/  ISETP.GT.AND P3, PT, R3.reuse, 0x8, P3 ;  /* 0x000000080300780c */ /* 0x040fe20001f64270 */
[----:B------:R1:W-:Y:S01]  /*8400*/  @P2 STG.E desc[UR54][R6.64], R13 ;  /* 0x0000000d06002986 */ /* 0x0003e2000c101936 */
[C---:B------:R-:W-:Y:S01]  /*8410*/  ISETP.GT.AND P1, PT, R3.reuse, RZ, P4 ;  /* 0x000000ff0300720c */ /* 0x040fe20002724270 */
[-C--:B0-----:R-:W-:Y:S01]  /*8420*/  FMUL R9, R28, R153.reuse ;  /* 0x000000991c097220 */ /* 0x081fe20000400000 */
[----:B------:R-:W-:Y:S01]  /*8430*/  ISETP.GT.AND P2, PT, R3, RZ, P0 ;  /* 0x000000ff0300720c */ /* 0x000fe20000744270 */
[-C--:B------:R-:W-:Y:S01]  /*8440*/  FMUL R37, R37, R153.reuse ;  /* 0x0000009925257220 */ /* 0x080fe20000400000 */
[----:B------:R-:W-:Y:S01]  /*8450*/  ISETP.GT.AND P4, PT, R3, 0x8, P4 ;  /* 0x000000080300780c */ /* 0x000fe20002784270 */
[----:B------:R-:W-:Y:S01]  /*8460*/  FMUL R39, R39, R153 ;  /* 0x0000009927277220 */ /* 0x000fe20000400000 */
[----:B------:R-:W-:Y:S01]  /*8470*/  F2FP.TF32.F32.PACK_B R27, R27 ;  /* 0x0000001bff1b723e */ /* 0x000fe200024050ff */
[----:B------:R-:W-:Y:S01]  /*8480*/  FMUL R41, R41, R153 ;  /* 0x0000009929297220 */ /* 0x000fe20000400000 */
[----:B------:R-:W-:Y:S01]  /*8490*/  F2FP.TF32.F32.PACK_B R9, R9 ;  /* 0x00000009ff09723e */ /* 0x000fe200024050ff */
[----:B------:R-:W-:Y:S01]  /*84a0*/  FMUL R43, R43, R153 ;  /* 0x000000992b2b7220 */ /* 0x000fe20000400000 */
[----:B------:R-:W-:Y:S01]  /*84b0*/  F2FP.TF32.F32.PACK_B R29, R29 ;  /* 0x0000001dff1d723e */ /* 0x000fe200024050ff */
[----:B------:R-:W-:Y:S01]  /*84c0*/  @P3 STG.E desc[UR54][R6.64+0x4], R27 ;  /* 0x0000041b06003986 */ /* 0x000fe2000c101936 */
[----:B------:R-:W-:Y:S01]  /*84d0*/  F2FP.TF32.F32.PACK_B R11, R11 ;  /* 0x0000000bff0b723e */ /* 0x000fe200024050ff */
[-C--:B-1----:R-:W-:Y:S01]  /*84e0*/  FMUL R13, R34, R153.reuse ;  /* 0x00000099220d7220 */ /* 0x082fe20000400000 */
[C---:B------:R-:W-:Y:S01]  /*84f0*/  ISETP.GT.AND P3, PT, R0.reuse, 0x11, PT ;  /* 0x000000110000780c */ /* 0x040fe20003f64270 */
[----:B------:R0:W-:Y:S01]  /*8500*/  @P1 STG.E desc[UR54][R4.64+0x20], R9 ;  /* 0x0000200904001986 */ /* 0x0001e2000c101936 */
[----:B------:R-:W-:Y:S01]  /*8510*/  ISETP.GT.AND P0, PT, R3, 0x8, P0 ;  /* 0x000000080300780c */ /* 0x000fe20000704270 */
[----:B------:R-:W-:Y:S01]  /*8520*/  FMUL R45, R45, R153 ;  /* 0x000000992d2d7220 */ /* 0x000fe20000400000 */
[----:B------:R-:W-:Y:S01]  /*8530*/  F2FP.TF32.F32.PACK_B R31, R31 ;  /* 0x0000001fff1f723e */ /* 0x000fe200024050ff */
[----:B------:R-:W-:Y:S01]  /*8540*/  @P2 STG.E desc[UR54][R4.64+0x24], R29 ;  /* 0x0000241d04002986 */ /* 0x000fe2000c101936 */
[----:B------:R-:W-:Y:S01]  /*8550*/  ISETP.GT.AND P2, PT, R0, 0x10, PT ;  /* 0x000000100000780c */ /* 0x000fe20003f44270 */
[----:B------:R-:W-:Y:S01]  /*8560*/  FMUL R47, R47, R153 ;  /* 0x000000992f2f7220 */ /* 0x000fe20000400000 */
[----:B------:R-:W-:Y:S01]  /*8570*/  F2FP.TF32.F32.PACK_B R33, R33 ;  /* 0x00000021ff21723e */ /* 0x000fe200024050ff */
[----:B------:R1:W-:Y:S01]  /*8580*/  @P4 STG.E desc[UR54][R6.64+0x20], R11 ;  /* 0x0000200b06004986 */ /* 0x0003e2000c101936 */
[----:B------:R-:W-:Y:S01]  /*8590*/  ISETP.GT.AND P1, PT, R3, RZ, P2 ;  /* 0x000000ff0300720c */ /* 0x000fe20001724270 */
[-C--:B------:R-:W-:Y:S01]  /*85a0*/  FMUL R49, R49, R153.reuse ;  /* 0x0000009931317220 */ /* 0x080fe20000400000 */
[C---:B------:R-:W-:Y:S01]  /*85b0*/  ISETP.GT.AND P4, PT, R3.reuse, RZ, P3 ;  /* 0x000000ff0300720c */ /* 0x040fe20001f84270 */
[----:B0-----:R-:W-:Y:S01]  /*85c0*/  FMUL R9, R32, R153 ;  /* 0x0000009920097220 */ /* 0x001fe20000400000 */
[----:B------:R-:W-:Y:S01]  /*85d0*/  ISETP.GT.AND P2, PT, R3, 0x8, P2 ;  /* 0x000000080300780c */ /* 0x000fe20001744270 */
[----:B------:R-:W-:Y:S01]  /*85e0*/  @P0 STG.E desc[UR54][R6.64+0x24], R31 ;  /* 0x0000241f06000986 */ /* 0x000fe2000c101936 */
[----:B------:R-:W-:Y:S01]  /*85f0*/  F2FP.TF32.F32.PACK_B R13, R13 ;  /* 0x0000000dff0d723e */ /* 0x000fe200024050ff */
[----:B------:R-:W-:Y:S01]  /*8600*/  FMUL R51, R51, R153 ;  /* 0x0000009933337220 */ /* 0x000fe20000400000 */
[----:B------:R-:W-:Y:S01]  /*8610*/  F2FP.TF32.F32.PACK_B R9, R9 ;  /* 0x00000009ff09723e */ /* 0x000fe200024050ff */
[-C--:B------:R-:W-:Y:S01]  /*8620*/  FMUL R53, R53, R153.reuse ;  /* 0x0000009935357220 */ /* 0x080fe20000400000 */
[----:B------:R-:W-:Y:S01]  /*8630*/  ISETP.GT.AND P0, PT, R0, 0x19, PT ;  /* 0x000000190000780c */ /* 0x000fe20003f04270 */
[----:B-1----:R-:W-:Y:S01]  /*8640*/  FMUL R11, R38, R153 ;  /* 0x00000099260b7220 */ /* 0x002fe20000400000 */
[----:B------:R-:W-:Y:S01]  /*8650*/  ISETP.GT.AND P3, PT, R3, 0x8, P3 ;  /* 0x000000080300780c */ /* 0x000fe20001f64270 */
[----:B------:R0:W-:Y:S01]  /*8660*/  @P1 STG.E desc[UR54][R4.64+0x40], R9 ;  /* 0x0000400904001986 */ /* 0x0001e2000c101936 */
[----:B------:R-:W-:Y:S01]  /*8670*/  F2FP.TF32.F32.PACK_B R35, R35 ;  /* 0x00000023ff23723e */ /* 0x000fe200024050ff */
        /* <DEDUP_REMOVED lines=10> */
[-C--:B0-----:R-:W-:Y:S01]  /*8720*/  FMUL R9, R36, R153.reuse ;  /* 0x0000009924097220 */ /* 0x081fe20000400000 */
[----:B------:R-:W-:Y:S01]  /*8730*/  ISETP.GT.AND P4, PT, R3, 0x8, P4 ;  /* 0x000000080300780c */ /* 0x000fe20002784270 */
[----:B------:R-:W-:Y:S01]  /*8740*/  @P3 STG.E desc[UR54][R6.64+0x44], R35 ;  /* 0x0000442306003986 */ /* 0x000fe2000c101936 */
[----:B------:R-:W-:Y:S01]  /*8750*/  ISETP.GT.AND P3, PT, R0, 0x21, PT ;  /* 0x000000210000780c */ /* 0x000fe20003f64270 */
[----:B------:R-:W-:Y:S01]  /*8760*/  FMUL R61, R61, R153 ;  /* 0x000000993d3d7220 */ /* 0x000fe20000400000 */
[----:B------:R-:W-:Y:S01]  /*8770*/  F2FP.TF32.F32.PACK_B R9, R9 ;  /* 0x00000009ff09723e */ /* 0x000fe200024050ff */
[-C--:B------:R-:W-:Y:S01]  /*8780*/  FMUL R63, R63, R153.reuse ;  /* 0x000000993f3f7220 */ /* 0x080fe20000400000 */
[----:B------:R-:W-:Y:S01]  /*8790*/  ISETP.GT.AND P0, PT, R3, 0x8, P0 ;  /* 0x000000080300780c */ /* 0x000fe20000704270 */
[----:B-1----:R-:W-:Y:S01]  /*87a0*/  FMUL R13, R42, R153 ;  /* 0x000000992a0d7220 */ /* 0x002fe20000400000 */
[----:B------:R-:W-:Y:S01]  /*87b0*/  F2FP.TF32.F32.PACK_B R39, R39 ;  /* 0x00000027ff27723e */ /* 0x000fe200024050ff */
        /* <DEDUP_REMOVED lines=145> */
[C---:B------:R-:W-:Y:S01]  /*90d0*/  ISETP.GT.AND P2, PT, R3.reuse, 0x8, P2 ;  /* 0x000000080300780c */ /* 0x040fe20001744270 */
[----:B------:R-:W-:Y:S01]  /*90e0*/  @P0 STG.E desc[UR54][R6.64+0x124], R63 ;  /* 0x0001243f06000986 */ /* 0x000fe2000c101936 */
[----:B------:R-:W-:Y:S01]  /*90f0*/  ISETP.GT.AND P3, PT, R3, 0x8, P3 ;  /* 0x000000080300780c */ /* 0x000fe20001f64270 */
[----:B------:R-:W-:Y:S01]  /*9100*/  FMUL R131, R131, R153 ;  /* 0x0000009983837220 */ /* 0x000fe20000400000 */
[----:B------:R-:W-:Y:S01]  /*9110*/  F2FP.TF32.F32.PACK_B R9, R9 ;  /* 0x00000009ff09723e */ /* 0x000fe200024050ff */
[-C--:B------:R-:W-:Y:S01]  /*9120*/  FMUL R133, R133, R153.reuse ;  /* 0x0000009985857220 */ /* 0x080fe20000400000 */
[----:B------:R-:W-:Y:S01]  /*9130*/  ISETP.GT.AND P0, PT, R0, 0x59, PT ;  /* 0x000000590000780c */ /* 0x000fe20003f04270 */
        /* <DEDUP_REMOVED lines=21> */
[C---:B------:R-:W-:Y:S01]  /*9290*/  ISETP.GT.AND P0, PT, R3.reuse, 0x8, P0 ;  /* 0x000000080300780c */ /* 0x040fe20000704270 */
[----:B-1----:R-:W-:Y:S01]  /*92a0*/  FMUL R13, R74, R153 ;  /* 0x000000994a0d7220 */ /* 0x002fe20000400000 */
[----:B------:R-:W-:Y:S01]  /*92b0*/  F2FP.TF32.F32.PACK_B R87, R87 ;  /* 0x00000057ff57723e */ /* 0x000fe200024050ff */
[----:B------:R0:W-:Y:S01]  /*92c0*/  @P1 STG.E desc[UR54][R4.64+0x160], R9 ;  /* 0x0001600904001986 */ /* 0x0001e2000c101936 */
[----:B------:R-:W-:Y:S01]  /*92d0*/  ISETP.GT.AND P1, PT, R3, RZ, P3 ;  /* 0x000000ff0300720c */ /* 0x000fe20001f24270 */
[-C--:B------:R-:W-:Y:S01]  /*92e0*/  FMUL R145, R145, R153.reuse ;  /* 0x0000009991917220 */ /* 0x080fe20000400000 */
[----:B------:R-:W-:Y:S01]  /*92f0*/  ISETP.GT.AND P3, PT, R3, 0x8, P3 ;  /* 0x000000080300780c */ /* 0x000fe20001f64270 */
[----:B------:R-:W-:Y:S01]  /*9300*/  @P2 STG.E desc[UR54][R4.64+0x164], R69 ;  /* 0x0001644504002986 */ /* 0x000fe2000c101936 */
[----:B------:R-:W-:Y:S01]  /*9310*/  ISETP.GT.AND P2, PT, R0, 0x61, PT ;  /* 0x000000610000780c */ /* 0x000fe20003f44270 */
[----:B------:R-:W-:Y:S01]  /*9320*/  FMUL R147, R147, R153 ;  /* 0x0000009993937220 */ /* 0x000fe20000400000 */
[----:B------:R-:W-:Y:S01]  /*9330*/  F2FP.TF32.F32.PACK_B R13, R13 ;  /* 0x0000000dff0d723e */ /* 0x000fe200024050ff */
[----:B------:R1:W-:Y:S01]  /*9340*/  @P4 STG.E desc[UR54][R6.64+0x160], R11 ;  /* 0x0001600b06004986 */ /* 0x0003e2000c101936 */
[----:B------:R-:W-:Y:S01]  /*9350*/  ISETP.GT.AND P4, PT, R3, RZ, P2 ;  /* 0x000000ff0300720c */ /* 0x000fe20001784270 */
[-C--:B------:R-:W-:Y:S01]  /*9360*/  FMUL R149, R149, R153.reuse ;  /* 0x0000009995957220 */ /* 0x080fe20000400000 */
[----:B------:R-:W-:Y:S01]  /*9370*/  ISETP.GT.AND P2, PT, R3, 0x8, P2 ;  /* 0x000000080300780c */ /* 0x000fe20001744270 */
[-C--:B0-----:R-:W-:Y:S01]  /*9380*/  FMUL R9, R72, R153.reuse ;  /* 0x0000009948097220 */ /* 0x081fe20000400000 */
[----:B------:R-:W-:Y:S01]  /*9390*/  @P0 STG.E desc[UR54][R6.64+0x164], R71 ;  /* 0x0001644706000986 */ /* 0x000fe2000c101936 */
[----:B------:R-:W-:Y:S01]  /*93a0*/  ISETP.GT.AND P0, PT, R0, 0x69, PT ;  /* 0x000000690000780c */ /* 0x000fe20003f04270 */
[----:B------:R-:W-:Y:S01]  /*93b0*/  FMUL R151, R151, R153 ;  /* 0x0000009997977220 */ /* 0x000fe20000400000 */
[----:B------:R-:W-:-:S02]  /*93c0*/  F2FP.TF32.F32.PACK_B R89, R89 ;  /* 0x00000059ff59723e */ /* 0x000fc400024050ff */
[----:B------:R-:W-:Y:S01]  /*93d0*/  F2FP.TF32.F32.PACK_B R9, R9 ;  /* 0x00000009ff09723e */ /* 0x000fe200024050ff */
[----:B-1----:R-:W-:Y:S01]  /*93e0*/  FMUL R11, R78, R153 ;  /* 0x000000994e0b7220 */ /* 0x002fe20000400000 */
[----:B------:R-:W-:-:S03]  /*93f0*/  F2FP.TF32.F32.PACK_B R91, R91 ;  /* 0x0000005bff5b723e */ /* 0x000fc600024050ff */
[----:B------:R0:W-:Y:S01]  /*9400*/  @P1 STG.E desc[UR54][R4.64+0x180], R9 ;  /* 0x0001800904001986 */ /* 0x0001e2000c101936 */
[----:B------:R-:W-:Y:S02]  /*9410*/  ISETP.GT.AND P1, PT, R0, 0x68, PT ;  /* 0x000000680000780c */ /* 0x000fe40003f24270 */
[----:B------:R-:W-:Y:S01]  /*9420*/  F2FP.TF32.F32.PACK_B R11, R11 ;  /* 0x0000000bff0b723e */ /* 0x000fe200024050ff */
[----:B------:R-:W-:Y:S01]  /*9430*/  @P4 STG.E desc[UR54][R4.64+0x184], R73 ;  /* 0x0001844904004986 */ /* 0x000fe2000c101936 */
[C---:B------:R-:W-:Y:S02]  /*9440*/  ISETP.GT.AND P4, PT, R3.reuse, RZ, P1 ;  /* 0x000000ff0300720c */ /* 0x040fe40000f84270 */
[C---:B------:R-:W-:Y:S01]  /*9450*/  ISETP.GT.AND P1, PT, R3.reuse, 0x8, P1 ;  /* 0x000000080300780c */ /* 0x040fe20000f24270 */
[----:B------:R1:W-:Y:S01]  /*9460*/  @P3 STG.E desc[UR54][R6.64+0x180], R13 ;  /* 0x0001800d06003986 */ /* 0x0003e2000c101936 */
[----:B------:R-:W-:Y:S02]  /*9470*/  ISETP.GT.AND P3, PT, R3, RZ, P0 ;  /* 0x000000ff0300720c */ /* 0x000fe40000764270 */
[----:B------:R-:W-:Y:S01]  /*9480*/  F2FP.TF32.F32.PACK_B R93, R93 ;  /* 0x0000005dff5d723e */ /* 0x000fe200024050ff */
[----:B0-----:R-:W-:Y:S01]  /*9490*/  FMUL R9, R76, R153 ;  /* 0x000000994c097220 */ /* 0x001fe20000400000 */
[----:B------:R-:W-:Y:S01]  /*94a0*/  @P2 STG.E desc[UR54][R6.64+0x184], R75 ;  /* 0x0001844b06002986 */ /* 0x000fe2000c101936 */
[----:B------:R-:W-:-:S02]  /*94b0*/  ISETP.GT.AND P2, PT, R0, 0x70, PT ;  /* 0x000000700000780c */ /* 0x000fc40003f44270 */
[----:B------:R-:W-:Y:S02]  /*94c0*/  F2FP.TF32.F32.PACK_B R95, R95 ;  /* 0x0000005fff5f723e */ /* 0x000fe400024050ff */
[----:B------:R-:W-:Y:S01]  /*94d0*/  F2FP.TF32.F32.PACK_B R9, R9 ;  /* 0x00000009ff09723e */ /* 0x000fe200024050ff */
[----:B-1----:R-:W-:Y:S01]  /*94e0*/  FMUL R13, R82, R153 ;  /* 0x00000099520d7220 */ /* 0x002fe20000400000 */
[----:B------:R-:W-:-:S03]  /*94f0*/  F2FP.TF32.F32.PACK_B R97, R97 ;  /* 0x00000061ff61723e */ /* 0x000fc600024050ff */
[----:B------:R0:W-:Y:S01]  /*9500*/  @P4 STG.E desc[UR54][R4.64+0x1a0], R9 ;  /* 0x0001a00904004986 */ /* 0x0001e2000c101936 */
[C---:B------:R-:W-:Y:S02]  /*9510*/  ISETP.GT.AND P4, PT, R3.reuse, RZ, P2 ;  /* 0x000000ff0300720c */ /* 0x040fe40001784270 */
[C---:B------:R-:W-:Y:S01]  /*9520*/  ISETP.GT.AND P2, PT, R3.reuse, 0x8, P2 ;  /* 0x000000080300780c */ /* 0x040fe20001744270 */
[----:B------:R-:W-:Y:S01]  /*9530*/  @P3 STG.E desc[UR54][R4.64+0x1a4], R77 ;  /* 0x0001a44d04003986 */ /* 0x000fe2000c101936 */
[C---:B------:R-:W-:Y:S02]  /*9540*/  ISETP.GT.AND P3, PT, R3.reuse, 0x8, P0 ;  /* 0x000000080300780c */ /* 0x040fe40000764270 */
[----:B------:R-:W-:Y:S01]  /*9550*/  ISETP.GT.AND P0, PT, R0, 0x71, PT ;  /* 0x000000710000780c */ /* 0x000fe20003f04270 */
[----:B------:R1:W-:Y:S01]  /*9560*/  @P1 STG.E desc[UR54][R6.64+0x1a0], R11 ;  /* 0x0001a00b06001986 */ /* 0x0003e2000c101936 */
[----:B------:R-:W-:Y:S02]  /*9570*/  F2FP.TF32.F32.PACK_B R13, R13 ;  /* 0x0000000dff0d723e */ /* 0x000fe400024050ff */
[----:B------:R-:W-:Y:S01]  /*9580*/  ISETP.GT.AND P1, PT, R3, RZ, P0 ;  /* 0x000000ff0300720c */ /* 0x000fe20000724270 */
[----:B0-----:R-:W-:Y:S01]  /*9590*/  FMUL R9, R80, R153 ;  /* 0x0000009950097220 */ /* 0x001fe20000400000 */
[----:B------:R-:W-:-:S02]  /*95a0*/  F2FP.TF32.F32.PACK_B R99, R99 ;  /* 0x00000063ff63723e */ /* 0x000fc400024050ff */
[----:B------:R-:W-:Y:S02]  /*95b0*/  F2FP.TF32.F32.PACK_B R101, R101 ;  /* 0x00000065ff65723e */ /* 0x000fe400024050ff */
[----:B------:R-:W-:Y:S01]  /*95c0*/  F2FP.TF32.F32.PACK_B R9, R9 ;  /* 0x00000009ff09723e */ /* 0x000fe200024050ff */
[----:B------:R-:W-:Y:S01]  /*95d0*/  @P3 STG.E desc[UR54][R6.64+0x1a4], R79 ;  /* 0x0001a44f06003986 */ /* 0x000fe2000c101936 */
[----:B------:R-:W-:Y:S01]  /*95e0*/  ISETP.GT.AND P3, PT, R3, 0x8, P0 ;  /* 0x000000080300780c */ /* 0x000fe20000764270 */
[----:B-1----:R-:W-:Y:S01]  /*95f0*/  FMUL R11, R86, R153 ;  /* 0x00000099560b7220 */ /* 0x002fe20000400000 */
[C---:B------:R-:W-:Y:S01]  /*9600*/  ISETP.GT.AND P0, PT, R0.reuse, 0x79, PT ;  /* 0x000000790000780c */ /* 0x040fe20003f04270 */
[----:B------:R0:W-:Y:S01]  /*9610*/  @P4 STG.E desc[UR54][R4.64+0x1c0], R9 ;  /* 0x0001c00904004986 */ /* 0x0001e2000c101936 */
[----:B------:R-:W-:Y:S02]  /*9620*/  F2FP.TF32.F32.PACK_B R103, R103 ;  /* 0x00000067ff67723e */ /* 0x000fe400024050ff */
[----:B------:R-:W-:Y:S01]  /*9630*/  F2FP.TF32.F32.PACK_B R11, R11 ;  /* 0x0000000bff0b723e */ /* 0x000fe200024050ff */
[----:B------:R-:W-:Y:S01]  /*9640*/  @P1 STG.E desc[UR54][R4.64+0x1c4], R81 ;  /* 0x0001c45104001986 */ /* 0x000fe2000c101936 */
[----:B------:R-:W-:-:S02]  /*9650*/  ISETP.GT.AND P1, PT, R0, 0x78, PT ;  /* 0x000000780000780c */ /* 0x000fc40003f24270 */
[----:B------:R-:W-:Y:S01]  /*9660*/  F2FP.TF32.F32.PACK_B R105, R105 ;  /* 0x00000069ff69723e */ /* 0x000fe200024050ff */
[----:B------:R1:W-:Y:S01]  /*9670*/  @P2 STG.E desc[UR54][R6.64+0x1c0], R13 ;  /* 0x0001c00d06002986 */ /* 0x0003e2000c101936 */
[C---:B------:R-:W-:Y:S02]  /*9680*/  ISETP.GT.AND P4, PT, R3.reuse, RZ, P1 ;  /* 0x000000ff0300720c */ /* 0x040fe40000f84270 */
[C---:B------:R-:W-:Y:S01]  /*9690*/  ISETP.GT.AND P2, PT, R3.reuse, RZ, P0 ;  /* 0x000000ff0300720c */ /* 0x040fe20000744270 */
[----:B0-----:R-:W-:Y:S01]  /*96a0*/  FMUL R9, R84, R153 ;  /* 0x0000009954097220 */ /* 0x001fe20000400000 */
[C---:B------:R-:W-:Y:S01]  /*96b0*/  ISETP.GT.AND P1, PT, R3.reuse, 0x8, P1 ;  /* 0x000000080300780c */ /* 0x040fe20000f24270 */
[----:B------:R-:W-:Y:S01]  /*96c0*/  @P3 STG.E desc[UR54][R6.64+0x1c4], R83 ;  /* 0x0001c45306003986 */ /* 0x000fe2000c101936 */
[----:B------:R-:W-:Y:S02]  /*96d0*/  ISETP.GT.AND P3, PT, R3, 0x8, P0 ;  /* 0x000000080300780c */ /* 0x000fe40000764270 */
[----:B------:R-:W-:-:S02]  /*96e0*/  F2FP.TF32.F32.PACK_B R9, R9 ;  /* 0x00000009ff09723e */ /* 0x000fc400024050ff */
[----:B------:R-:W-:Y:S01]  /*96f0*/  ISETP.GT.AND P0, PT, R0, 0x81, PT ;  /* 0x000000810000780c */ /* 0x000fe20003f04270 */
[----:B-1----:R-:W-:Y:S01]  /*9700*/  FMUL R13, R90, R153 ;  /* 0x000000995a0d7220 */ /* 0x002fe20000400000 */
[----:B------:R-:W-:Y:S01]  /*9710*/  F2FP.TF32.F32.PACK_B R107, R107 ;  /* 0x0000006bff6b723e */ /* 0x000fe200024050ff */
[----:B------:R0:W-:Y:S01]  /*9720*/  @P4 STG.E desc[UR54][R4.64+0x1e0], R9 ;  /* 0x0001e00904004986 */ /* 0x0001e2000c101936 */
[----:B------:R-:W-:Y:S02]  /*9730*/  F2FP.TF32.F32.PACK_B R109, R109 ;  /* 0x0000006dff6d723e */ /* 0x000fe400024050ff */
[----:B------:R-:W-:Y:S01]  /*9740*/  F2FP.TF32.F32.PACK_B R13, R13 ;  /* 0x0000000dff0d723e */ /* 0x000fe200024050ff */
[----:B------:R-:W-:Y:S01]  /*9750*/  @P2 STG.E desc[UR54][R4.64+0x1e4], R85 ;  /* 0x0001e45504002986 */ /* 0x000fe2000c101936 */
[----:B------:R-:W-:Y:S02]  /*9760*/  ISETP.GT.AND P2, PT, R0, 0x80, PT ;  /* 0x000000800000780c */ /* 0x000fe40003f44270 */
[----:B------:R-:W-:Y:S01]  /*9770*/  F2FP.TF32.F32.PACK_B R111, R111 ;  /* 0x0000006fff6f723e */ /* 0x000fe200024050ff */
[----:B------:R1:W-:Y:S01]  /*9780*/  @P1 STG.E desc[UR54][R6.64+0x1e0], R11 ;  /* 0x0001e00b06001986 */ /* 0x0003e2000c101936 */
[----:B------:R-:W-:-:S02]  /*9790*/  ISETP.GT.AND P4, PT, R3, RZ, P2 ;  /* 0x000000ff0300720c */ /* 0x000fc40001784270 */
[C---:B------:R-:W-:Y:S01]  /*97a0*/  ISETP.GT.AND P1, PT, R3.reuse, RZ, P0 ;  /* 0x000000ff0300720c */ /* 0x040fe20000724270 */
[----:B0-----:R-:W-:Y:S01]  /*97b0*/  FMUL R9, R88, R153 ;  /* 0x0000009958097220 */ /* 0x001fe20000400000 */
[C---:B------:R-:W-:Y:S01]  /*97c0*/  ISETP.GT.AND P2, PT, R3.reuse, 0x8, P2 ;  /* 0x000000080300780c */ /* 0x040fe20001744270 */
[----:B------:R-:W-:Y:S01]  /*97d0*/  @P3 STG.E desc[UR54][R6.64+0x1e4], R87 ;  /* 0x0001e45706003986 */ /* 0x000fe2000c101936 */
[----:B------:R-:W-:Y:S02]  /*97e0*/  ISETP.GT.AND P3, PT, R3, 0x8, P0 ;  /* 0x000000080300780c */ /* 0x000fe40000764270 */
[----:B------:R-:W-:Y:S02]  /*97f0*/  F2FP.TF32.F32.PACK_B R9, R9 ;  /* 0x00000009ff09723e */ /* 0x000fe400024050ff */
[----:B------:R-:W-:Y:S01]  /*9800*/  ISETP.GT.AND P0, PT, R0, 0x89, PT ;  /* 0x000000890000780c */ /* 0x000fe20003f04270 */
[----:B-1----:R-:W-:Y:S01]  /*9810*/  FMUL R11, R94, R153 ;  /* 0x000000995e0b7220 */ /* 0x002fe20000400000 */
[----:B------:R-:W-:Y:S01]  /*9820*/  F2FP.TF32.F32.PACK_B R113, R113 ;  /* 0x00000071ff71723e */ /* 0x000fe200024050ff */
[----:B------:R0:W-:Y:S01]  /*9830*/  @P4 STG.E desc[UR54][R4.64+0x200], R9 ;  /* 0x0002000904004986 */ /* 0x0001e2000c101936 */
[----:B------:R-:W-:-:S02]  /*9840*/  F2FP.TF32.F32.PACK_B R115, R115 ;  /* 0x00000073ff73723e */ /* 0x000fc400024050ff */
[----:B------:R-:W-:Y:S01]  /*9850*/  F2FP.TF32.F32.PACK_B R11, R11 ;  /* 0x0000000bff0b723e */ /* 0x000fe200024050ff */
[----:B------:R-:W-:Y:S01]  /*9860*/  @P1 STG.E desc[UR54][R4.64+0x204], R89 ;  /* 0x0002045904001986 */ /* 0x000fe2000c101936 */
[----:B------:R-:W-:Y:S02]  /*9870*/  ISETP.GT.AND P1, PT, R0, 0x88, PT ;  /* 0x000000880000780c */ /* 0x000fe40003f24270 */
[----:B------:R-:W-:Y:S01]  /*9880*/  F2FP.TF32.F32.PACK_B R117, R117 ;  /* 0x00000075ff75723e */ /* 0x000fe200024050ff */
[----:B------:R1:W-:Y:S01]  /*9890*/  @P2 STG.E desc[UR54][R6.64+0x200], R13 ;  /* 0x0002000d06002986 */ /* 0x0003e2000c101936 */
[C---:B------:R-:W-:Y:S02]  /*98a0*/  ISETP.GT.AND P4, PT, R3.reuse, RZ, P1 ;  /* 0x000000ff0300720c */ /* 0x040fe40000f84270 */
[C---:B------:R-:W-:Y:S01]  /*98b0*/  ISETP.GT.AND P2, PT, R3.reuse, RZ, P0 ;  /* 0x000000ff0300720c */ /* 0x040fe20000744270 */
[----:B0-----:R-:W-:Y:S01]  /*98c0*/  FMUL R9, R92, R153 ;  /* 0x000000995c097220 */ /* 0x001fe20000400000 */
[C---:B------:R-:W-:Y:S01]  /*98d0*/  ISETP.GT.AND P1, PT, R3.reuse, 0x8, P1 ;  /* 0x000000080300780c */ /* 0x040fe20000f24270 */
[----:B------:R-:W-:Y:S01]  /*98e0*/  @P3 STG.E desc[UR54][R6.64+0x204], R91 ;  /* 0x0002045b06003986 */ /* 0x000fe2000c101936 */
[----:B------:R-:W-:-:S02]  /*98f0*/  ISETP.GT.AND P3, PT, R3, 0x8, P0 ;  /* 0x000000080300780c */ /* 0x000fc40000764270 */
[----:B------:R-:W-:Y:S02]  /*9900*/  F2FP.TF32.F32.PACK_B R9, R9 ;  /* 0x00000009ff09723e */ /* 0x000fe400024050ff */
[----:B------:R-:W-:Y:S01]  /*9910*/  ISETP.GT.AND P0, PT, R0, 0x91, PT ;  /* 0x000000910000780c */ /* 0x000fe20003f04270 */
[----:B-1----:R-:W-:Y:S01]  /*9920*/  FMUL R13, R98, R153 ;  /* 0x00000099620d7220 */ /* 0x002fe20000400000 */
[----:B------:R-:W-:Y:S01]  /*9930*/  F2FP.TF32.F32.PACK_B R119, R119 ;  /* 0x00000077ff77723e */ /* 0x000fe200024050ff */
        /* <DEDUP_REMOVED lines=89> */
[----:B------:R-:W-:-:S03]  /*9ed0*/  ISETP.GT.AND P1, PT, R0, 0xb8, PT ;  /* 0x000000b80000780c */ /* 0x000fc60003f24270 */
[----:B------:R1:W-:Y:S01]  /*9ee0*/  @P2 STG.E desc[UR54][R6.64+0x2c0], R13 ;  /* 0x0002c00d06002986 */ /* 0x0003e2000c101936 */
[C---:B------:R-:W-:Y:S02]  /*9ef0*/  ISETP.GT.AND P4, PT, R3.reuse, RZ, P1 ;  /* 0x000000ff0300720c */ /* 0x040fe40000f84270 */
[C---:B------:R-:W-:Y:S01]  /*9f00*/  ISETP.GT.AND P2, PT, R3.reuse, RZ, P0 ;  /* 0x000000ff0300720c */ /* 0x040fe20000744270 */
[----:B0-----:R-:W-:Y:S01]  /*9f10*/  FMUL R9, R116, R153 ;  /* 0x0000009974097220 */ /* 0x001fe20000400000 */
[C---:B------:R-:W-:Y:S01]  /*9f20*/  ISETP.GT.AND P1, PT, R3.reuse, 0x8, P1 ;  /* 0x000000080300780c */ /* 0x040fe20000f24270 */
[----:B------:R-:W-:Y:S01]  /*9f30*/  @P3 STG.E desc[UR54][R6.64+0x2c4], R115 ;  /* 0x0002c47306003986 */ /* 0x000fe2000c101936 */
[----:B------:R-:W-:Y:S02]  /*9f40*/  ISETP.GT.AND P3, PT, R3, 0x8, P0 ;  /* 0x000000080300780c */ /* 0x000fe40000764270 */
[----:B------:R-:W-:Y:S02]  /*9f50*/  F2FP.TF32.F32.PACK_B R9, R9 ;  /* 0x00000009ff09723e */ /* 0x000fe400024050ff */
[----:B------:R-:W-:Y:S01]  /*9f60*/  ISETP.GT.AND P0, PT, R0, 0xc1, PT ;  /* 0x000000c10000780c */ /* 0x000fe20003f04270 */
[----:B-1----:R-:W-:-:S02]  /*9f70*/  FMUL R13, R122, R153 ;  /* 0x000000997a0d7220 */ /* 0x002fc40000400000 */
[----:B------:R0:W-:Y:S03]  /*9f80*/  @P4 STG.E desc[UR54][R4.64+0x2e0], R9 ;  /* 0x0002e00904004986 */ /* 0x0001e6000c101936 */
        /* <DEDUP_REMOVED lines=93> */
[----:B------:R-:W-:Y:S02]  /*a560*/  ISETP.GT.AND P0, PT, R0, 0xf9, PT ;  /* 0x000000f90000780c */ /* 0x000fe40003f04270 */
[----:B------:R-:W-:Y:S02]  /*a570*/  F2FP.TF32.F32.PACK_B R9, R9 ;  /* 0x00000009ff09723e */ /* 0x000fe400024050ff */
[----:B------:R-:W-:Y:S01]  /*a580*/  ISETP.GT.AND P3, PT, R3, 0x8, P3 ;  /* 0x000000080300780c */ /* 0x000fe20001f64270 */
[----:B-1----:R-:W-:-:S02]  /*a590*/  FMUL R11, R150, R153 ;  /* 0x00000099960b7220 */ /* 0x002fc40000400000 */
[----:B------:R-:W-:Y:S01]  /*a5a0*/  @P4 STG.E desc[UR54][R4.64+0x3c0], R13 ;  /* 0x0003c00d04004986 */ /* 0x000fe2000c101936 */
[----:B------:R-:W-:Y:S02]  /*a5b0*/  ISETP.GT.AND P4, PT, R0, 0xf8, PT ;  /* 0x000000f80000780c */ /* 0x000fe40003f84270 */
[----:B------:R-:W-:Y:S01]  /*a5c0*/  F2FP.TF32.F32.PACK_B R11, R11 ;  /* 0x0000000bff0b723e */ /* 0x000fe200024050ff */
[----:B------:R-:W-:Y:S01]  /*a5d0*/  @P1 STG.E desc[UR54][R4.64+0x3c4], R145 ;  /* 0x0003c49104001986 */ /* 0x000fe2000c101936 */
[C---:B------:R-:W-:Y:S02]  /*a5e0*/  ISETP.GT.AND P1, PT, R3.reuse, RZ, P0 ;  /* 0x000000ff0300720c */ /* 0x040fe40000724270 */
[C---:B------:R-:W-:Y:S01]  /*a5f0*/  ISETP.GT.AND P0, PT, R3.reuse, 0x8, P0 ;  /* 0x000000080300780c */ /* 0x040fe20000704270 */
[----:B------:R-:W-:Y:S01]  /*a600*/  @P2 STG.E desc[UR54][R6.64+0x3c0], R9 ;  /* 0x0003c00906002986 */ /* 0x000fe2000c101936 */
[C---:B------:R-:W-:Y:S02]  /*a610*/  ISETP.GT.AND P2, PT, R3.reuse, RZ, P4 ;  /* 0x000000ff0300720c */ /* 0x040fe40002744270 */
[----:B------:R-:W-:Y:S01]  /*a620*/  ISETP.GT.AND P4, PT, R3, 0x8, P4 ;  /* 0x000000080300780c */ /* 0x000fe20002784270 */
[----:B------:R-:W-:Y:S01]  /*a630*/  FMUL R3, R148, R153 ;  /* 0x0000009994037220 */ /* 0x000fe20000400000 */
[----:B------:R-:W-:Y:S04]  /*a640*/  @P3 STG.E desc[UR54][R6.64+0x3c4], R147 ;  /* 0x0003c49306003986 */ /* 0x000fe8000c101936 */
[----:B------:R-:W-:-:S05]  /*a650*/  F2FP.TF32.F32.PACK_B R3, R3 ;  /* 0x00000003ff03723e */ /* 0x000fca00024050ff */
[----:B------:R-:W-:Y:S04]  /*a660*/  @P2 STG.E desc[UR54][R4.64+0x3e0], R3 ;  /* 0x0003e00304002986 */ /* 0x000fe8000c101936 */
[----:B------:R0:W-:Y:S02]  /*a670*/  @P1 STG.E desc[UR54][R4.64+0x3e4], R149 ;  /* 0x0003e49504001986 */ /* 0x0001e4000c101936 */
[----:B0-----:R-:W-:Y:S02]  /*a680*/  @P4 IMAD.MOV.U32 R4, RZ, RZ, R6 ;  /* 0x000000ffff044224 */ /* 0x001fe400078e0006 */
[----:B------:R-:W-:-:S05]  /*a690*/  @P4 IMAD.MOV.U32 R5, RZ, RZ, R7 ;  /* 0x000000ffff054224 */ /* 0x000fca00078e0007 */
[----:B------:R0:W-:Y:S04]  /*a6a0*/  @P4 STG.E desc[UR54][R4.64+0x3e0], R11 ;  /* 0x0003e00b04004986 */ /* 0x0001e8000c101936 */
[----:B------:R0:W-:Y:S02]  /*a6b0*/  @P0 STG.E desc[UR54][R6.64+0x3e4], R151 ;  /* 0x0003e49706000986 */ /* 0x0001e4000c101936 */
.L_x_297:
[----:B------:R-:W-:Y:S05]  /*a6c0*/  BSYNC B0 ;  /* 0x0000000000007941 */ /* 0x000fea0003800000 */
.L_x_43:
[----:B------:R-:W-:Y:S01]  /*a6d0*/  IMAD.U32 R3, RZ, RZ, UR50 ;  /* 0x00000032ff037e24 */ /* 0x000fe2000f8e00ff */
[----:B------:R-:W-:Y:S01]  /*a6e0*/  ULDC.64 UR4, c[0x0][0x650] ;  /* 0x0001940000047ab9 */ /* 0x000fe20000000a00 */
[----:B------:R-:W-:Y:S02]  /*a6f0*/  IMAD.U32 R0, RZ, RZ, UR50 ;  /* 0x00000032ff007e24 */ /* 0x000fe4000f8e00ff */
[----:B0-----:R-:W-:Y:S01]  /*a700*/  IMAD.U32 R4, RZ, RZ, UR44 ;  /* 0x0000002cff047e24 */ /* 0x001fe2000f8e00ff */
[----:B------:R-:W-:Y:S01]  /*a710*/  LEA R16, P0, R3, R16, 0x1 ;  /* 0x0000001003107211 */ /* 0x000fe200078008ff */
[----:B------:R-:W-:Y:S02]  /*a720*/  IMAD.U32 R3, RZ, RZ, UR45 ;  /* 0x0000002dff037e24 */ /* 0x000fe4000f8e00ff */
[----:B------:R0:W-:Y:S01]  /*a730*/  SYNCS.ARRIVE.TRANS64.A1T0 RZ, [R4+UR40], RZ ;  /* 0x000000ff04ff79a7 */ /* 0x0001e20008100028 */
[----:B------:R-:W-:Y:S02]  /*a740*/  IMAD.MOV.U32 R22, RZ, RZ, -0x1 ;  /* 0xffffffffff167424 */ /* 0x000fe400078e00ff */
[----:B------:R-:W-:Y:S01]  /*a750*/  LEA.HI.X R17, R0, R17, R3, 0x1, P0 ;  /* 0x0000001100117211 */ /* 0x000fe200000f0c03 */
[----:B-----5:R-:W-:Y:S01]  /*a760*/  IMAD.MOV.U32 R18, RZ, RZ, -0x1 ;  /* 0xffffffffff127424 */ /* 0x020fe200078e00ff */
[----:B------:R-:W-:Y:S01]  /*a770*/  ISETP.GE.U32.AND P0, PT, R16, UR4, PT ;  /* 0x0000000410007c0c */ /* 0x000fe2000bf06070 */
[----:B------:R-:W-:Y:S01]  /*a780*/  IMAD.MOV.U32 R19, RZ, RZ, -0x1 ;  /* 0xffffffffff137424 */ /* 0x000fe200078e00ff */
[----:B------:R-:W-:-:S02]  /*a790*/  PRMT R0, RZ, 0x7610, R0 ;  /* 0x00007610ff007816 */ /* 0x000fc40000000000 */
[----:B------:R-:W-:-:S13]  /*a7a0*/  ISETP.GE.U32.AND.EX P0, PT, R17, UR5, PT, P0 ;  /* 0x0000000511007c0c */ /* 0x000fda000bf06100 */
[----:B0-----:R-:W-:Y:S05]  /*a7b0*/  @P0 BRA `(.L_x_298) ;  /* 0x0000000400640947 */ /* 0x001fea0003800000 */
[----:B------:R-:W0:Y:S01]  /*a7c0*/  S2R R12, SR_CTAID.X ;  /* 0x00000000000c7919 */ /* 0x000e220000002500 */
[----:B---3--:R-:W3:Y:S01]  /*a7d0*/  LDC.64 R10, c[0x0][0x628] ;  /* 0x00018a00ff0a7b82 */ /* 0x008ee20000000a00 */
[----:B------:R-:W-:Y:S01]  /*a7e0*/  ULDC UR4, c[0x0][0x150] ;  /* 0x0000540000047ab9 */ /* 0x000fe20000000800 */
[----:B-12-4-:R-:W-:Y:S01]  /*a7f0*/  IMAD.MOV.U32 R8, RZ, RZ, R16 ;  /* 0x000000ffff087224 */ /* 0x016fe200078e0010 */
[----:B------:R-:W1:Y:S01]  /*a800*/  S2R R20, SR_CTAID.Y ;  /* 0x0000000000147919 */ /* 0x000e620000002600 */
[----:B------:R-:W-:-:S04]  /*a810*/  IMAD.MOV.U32 R9, RZ, RZ, R17 ;  /* 0x000000ffff097224 */ /* 0x000fc800078e0011 */
[----:B------:R-:W2:Y:S08]  /*a820*/  LDC R21, c[0x0][0x144] ;  /* 0x00005100ff157b82 */ /* 0x000eb00000000800 */
[----:B------:R-:W4:Y:S08]  /*a830*/  LDC R0, c[0x0][0x630] ;  /* 0x00018c00ff007b82 */ /* 0x000f300000000800 */
[----:B------:R-:W1:Y:S01]  /*a840*/  LDC.64 R14, c[0x0][0x620] ;  /* 0x00018800ff0e7b82 */ /* 0x000e620000000a00 */
[----:B---3--:R-:W-:-:S04]  /*a850*/  ISETP.NE.U32.AND P0, PT, R10, RZ, PT ;  /* 0x000000ff0a00720c */ /* 0x008fc80003f05070 */
[----:B------:R-:W-:Y:S02]  /*a860*/  ISETP.NE.AND.EX P0, PT, R11, RZ, PT, P0 ;  /* 0x000000ff0b00720c */ /* 0x000fe40003f05300 */
[----:B0-----:R-:W-:-:S05]  /*a870*/  I2FP.F32.U32 R3, R12 ;  /* 0x0000000c00037245 */ /* 0x001fca0000201000 */
[----:B------:R-:W-:-:S04]  /*a880*/  FMUL R3, R3, UR4 ;  /* 0x0000000403037c20 */ /* 0x000fc80008400000 */
[----:B------:R0:W3:Y:S02]  /*a890*/  F2I.U32.TRUNC.NTZ R18, R3 ;  /* 0x0000000300127305 */ /* 0x0000e4000020f000 */
[----:B--2-4-:R-:W-:Y:S05]  /*a8a0*/  @!P0 BRA `(.L_x_299) ;  /* 0x0000000000288947 */ /* 0x014fea0003800000 */
[----:B0-----:R-:W0:Y:S02]  /*a8b0*/  LDC R3, c[0x0][0x634] ;  /* 0x00018d00ff037b82 */ /* 0x001e240000000800 */
        /* <DEDUP_REMOVED lines=9> */
.L_x_299:
[----:B------:R-:W2:Y:S01]  /*a950*/  LDC.64 R26, c[0x0][0x640] ;  /* 0x00019000ff1a7b82 */ /* 0x000ea20000000a00 */
[-CC-:B------:R-:W-:Y:S01]  /*a960*/  SHF.R.U64 R19, R8, R0.reuse, R9.reuse ;  /* 0x0000000008137219 */ /* 0x180fe20000001209 */
[----:B---3--:R-:W-:Y:S01]  /*a970*/  IMAD.MOV R18, RZ, RZ, -R18 ;  /* 0x000000ffff127224 */ /* 0x008fe200078e0a12 */
[----:B------:R-:W-:Y:S01]  /*a980*/  SHF.R.U32.HI R0, RZ, R0, R9 ;  /* 0x00000000ff007219 */ /* 0x000fe20000011609 */
[----:B------:R-:W-:Y:S01]  /*a990*/  ULDC UR4, c[0x0][0x154] ;  /* 0x0000550000047ab9 */ /* 0x000fe20000000800 */
[----:B0-----:R-:W-:Y:S01]  /*a9a0*/  IADD3 R3, P0, RZ, -R19, RZ ;  /* 0x80000013ff037210 */ /* 0x001fe20007f1e0ff */
[----:B------:R-:W-:Y:S02]  /*a9b0*/  IMAD R21, R21, R18, R12 ;  /* 0x0000001215157224 */ /* 0x000fe400078e020c */
[----:B------:R-:W0:Y:S01]  /*a9c0*/  LDC R6, c[0x0][0x618] ;  /* 0x00018600ff067b82 */ /* 0x000e220000000800 */
[----:B------:R-:W-:Y:S02]  /*a9d0*/  IMAD.MOV.U32 R7, RZ, RZ, 0x1 ;  /* 0x00000001ff077424 */ /* 0x000fe400078e00ff */
[----:B------:R-:W-:-:S04]  /*a9e0*/  IMAD.X R5, RZ, RZ, ~R0, P0 ;  /* 0x000000ffff057224 */ /* 0x000fc800000e0e00 */
[-C--:B-1----:R-:W-:Y:S01]  /*a9f0*/  IMAD R0, R5, R14.reuse, RZ ;  /* 0x0000000e05007224 */ /* 0x082fe200078e02ff */
[----:B------:R-:W1:Y:S01]  /*aa00*/  LDC R8, c[0x0][0x608] ;  /* 0x00018200ff087b82 */ /* 0x000e620000000800 */
[----:B------:R-:W-:-:S04]  /*aa10*/  IMAD.WIDE.U32 R4, R3, R14, R16 ;  /* 0x0000000e03047225 */ /* 0x000fc800078e0010 */
[----:B------:R-:W-:Y:S01]  /*aa20*/  IMAD R3, R3, R15, R0 ;  /* 0x0000000f03037224 */ /* 0x000fe200078e0200 */
[----:B------:R-:W-:Y:S02]  /*aa30*/  I2FP.F32.U32 R0, R20 ;  /* 0x0000001400007245 */ /* 0x000fe40000201000 */
[----:B------:R-:W3:Y:S01]  /*aa40*/  LDC R22, c[0x0][0x658] ;  /* 0x00019600ff167b82 */ /* 0x000ee20000000800 */
[----:B------:R-:W-:Y:S01]  /*aa50*/  IMAD.IADD R3, R5, 0x1, R3 ;  /* 0x0000000105037824 */ /* 0x000fe200078e0203 */
[----:B--2---:R-:W-:Y:S01]  /*aa60*/  ISETP.NE.U32.AND P0, PT, R26, RZ, PT ;  /* 0x000000ff1a00720c */ /* 0x004fe20003f05070 */
[----:B------:R-:W-:Y:S01]  /*aa70*/  FMUL R0, R0, UR4 ;  /* 0x0000000400007c20 */ /* 0x000fe20008400000 */
[----:B------:R-:W-:Y:S02]  /*aa80*/  IMAD.MOV.U32 R5, RZ, RZ, -0x1 ;  /* 0xffffffffff057424 */ /* 0x000fe400078e00ff */
[----:B------:R-:W-:Y:S01]  /*aa90*/  ISETP.NE.AND.EX P0, PT, R27, RZ, PT, P0 ;  /* 0x000000ff1b00720c */ /* 0x000fe20003f05300 */
[----:B------:R2:W4:Y:S01]  /*aaa0*/  F2I.U32.TRUNC.NTZ R13, R0 ;  /* 0x00000000000d7305 */ /* 0x000522000020f000 */
[----:B------:R-:W2:Y:S01]  /*aab0*/  LDC R15, c[0x0][0x148] ;  /* 0x00005200ff0f7b82 */ /* 0x000ea20000000800 */
[----:B0-----:R-:W-:-:S02]  /*aac0*/  SHF.R.U64 R12, R4, R6, R3 ;  /* 0x00000006040c7219 */ /* 0x001fc40000001203 */
[----:B------:R-:W-:-:S05]  /*aad0*/  SHF.R.U32.HI R3, RZ, R6, R3 ;  /* 0x00000006ff037219 */ /* 0x000fca0000011603 */
[----:B------:R-:W0:Y:S01]  /*aae0*/  LDC R18, c[0x0][0x600] ;  /* 0x00018000ff127b82 */ /* 0x000e220000000800 */
[-CC-:B-1----:R-:W-:Y:S02]  /*aaf0*/  SHF.R.U64 R10, R12, R8.reuse, R3.reuse ;  /* 0x000000080c0a7219 */ /* 0x182fe40000001203 */
[----:B------:R-:W-:-:S05]  /*ab00*/  SHF.R.U32.HI R3, RZ, R8, R3 ;  /* 0x00000008ff037219 */ /* 0x000fca0000011603 */
[----:B------:R-:W1:Y:S01]  /*ab10*/  LDC R24, c[0x0][0x648] ;  /* 0x00019200ff187b82 */ /* 0x000e620000000800 */
[-C--:B---3--:R-:W-:Y:S02]  /*ab20*/  SHF.L.U32 R4, R5, R22.reuse, RZ ;  /* 0x0000001605047219 */ /* 0x088fe400000006ff */
[-CC-:B------:R-:W-:Y:S02]  /*ab30*/  SHF.R.U64 R14, R10, R22.reuse, R3.reuse ;  /* 0x000000160a0e7219 */ /* 0x180fe40000001203 */
[----:B------:R-:W-:Y:S02]  /*ab40*/  SHF.R.U32.HI R5, RZ, R22, R3 ;  /* 0x00000016ff057219 */ /* 0x000fe40000011603 */
[----:B------:R-:W-:Y:S01]  /*ab50*/  LOP3.LUT R25, RZ, R4, RZ, 0x33, !PT ;  /* 0x00000004ff197212 */ /* 0x000fe200078e33ff */
[----:B------:R-:W3:Y:S01]  /*ab60*/  LDC R28, c[0x0][0x638] ;  /* 0x00018e00ff1c7b82 */ /* 0x000ee20000000800 */
[----:B------:R-:W-:Y:S01]  /*ab70*/  SHF.L.U32 R22, R7, R22, RZ ;  /* 0x0000001607167219 */ /* 0x000fe200000006ff */
[----:B------:R-:W-:-:S06]  /*ab80*/  IMAD.MOV.U32 R4, RZ, RZ, R14 ;  /* 0x000000ffff047224 */ /* 0x000fcc00078e000e */
[----:B------:R-:W0:Y:S01]  /*ab90*/  LDC R29, c[0x0][0x610] ;  /* 0x00018400ff1d7b82 */ /* 0x000e220000000800 */
[----:B----4-:R-:W-:Y:S05]  /*aba0*/  @!P0 BRA `(.L_x_300) ;  /* 0x0000000000288947 */ /* 0x010fea0003800000 */
[----:B------:R-:W4:Y:S02]  /*abb0*/  LDC R3, c[0x0][0x64c] ;  /* 0x00019300ff037b82 */ /* 0x000f240000000800 */
[----:B----4-:R-:W-:-:S05]  /*abc0*/  IADD3 R3, P0, R14, R3, RZ ;  /* 0x000000030e037210 */ /* 0x010fca0007f1e0ff */
        /* <DEDUP_REMOVED lines=8> */
.L_x_300:
[----:B------:R-:W-:Y:S01]  /*ac50*/  ISETP.NE.AND P0, PT, R2, 0x1, PT ;  /* 0x000000010200780c */ /* 0x000fe20003f05270 */
[----:B0-----:R-:W-:Y:S01]  /*ac60*/  VIADD R7, R18, 0xffffffff ;  /* 0xffffffff12077836 */ /* 0x001fe20000000000 */
[----:B-12---:R-:W-:Y:S01]  /*ac70*/  SHF.R.U64 R0, R4, R24, R5 ;  /* 0x0000001804007219 */ /* 0x006fe20000001205 */
[----:B------:R-:W-:Y:S01]  /*ac80*/  IMAD.MOV R13, RZ, RZ, -R13 ;  /* 0x000000ffff0d7224 */ /* 0x000fe200078e0a0d */
[----:B------:R-:W-:Y:S01]  /*ac90*/  LOP3.LUT R5, R10, R25, RZ, 0xc0, !PT ;  /* 0x000000190a057212 */ /* 0x000fe200078ec0ff */
[----:B------:R-:W-:Y:S02]  /*aca0*/  IMAD.MOV.U32 R4, RZ, RZ, 0x1 ;  /* 0x00000001ff047424 */ /* 0x000fe400078e00ff */
[----:B------:R-:W-:Y:S02]  /*acb0*/  IMAD.MOV R3, RZ, RZ, -R0 ;  /* 0x000000ffff037224 */ /* 0x000fe400078e0a00 */
[----:B------:R-:W-:Y:S01]  /*acc0*/  IMAD R22, R22, R0, R5 ;  /* 0x0000000016167224 */ /* 0x000fe200078e0205 */
[----:B------:R-:W-:Y:S01]  /*acd0*/  LOP3.LUT R5, R12, R7, RZ, 0xc0, !PT ;  /* 0x000000070c057212 */ /* 0x000fe200078ec0ff */
[----:B---3--:R-:W-:-:S02]  /*ace0*/  IMAD R0, R3, R28, R14 ;  /* 0x0000001c03007224 */ /* 0x008fc400078e020e */
[----:B------:R-:W-:Y:S02]  /*acf0*/  @P0 IMAD R21, R15, R13, R20 ;  /* 0x0000000d0f150224 */ /* 0x000fe400078e0214 */
[----:B------:R-:W-:Y:S01]  /*ad00*/  IMAD R3, R0, R18, R5 ;  /* 0x0000001200037224 */ /* 0x000fe200078e0205 */
[----:B------:R-:W-:Y:S01]  /*ad10*/  PRMT R0, R4, 0x7610, R0 ;  /* 0x0000761004007816 */ /* 0x000fe20000000000 */
[----:B------:R-:W-:-:S05]  /*ad20*/  IMAD R22, R22, R29, R21 ;  /* 0x0000001d16167224 */ /* 0x000fca00078e0215 */
[----:B------:R-:W-:Y:S02]  /*ad30*/  SEL R18, R3, R22, !P0 ;  /* 0x0000001603127207 */ /* 0x000fe40004000000 */
[----:B------:R-:W-:-:S07]  /*ad40*/  SEL R22, R22, R3, !P0 ;  /* 0x0000000316167207 */ /* 0x000fce0004000000 */
.L_x_298:
[----:B------:R-:W-:Y:S01]  /*ad50*/  LOP3.LUT P0, RZ, R0, 0xff, RZ, 0xc0, !PT ;  /* 0x000000ff00ff7812 */ /* 0x000fe2000780c0ff */
[----:B------:R-:W-:-:S12]  /*ad60*/  ULOP3.LUT UR42, UR42, 0x1, URZ, 0x3c, !UPT ;  /* 0x000000012a2a7892 */ /* 0x000fd8000f8e3c3f */
[----:B------:R-:W-:Y:S05]  /*ad70*/  @P0 BRA `(.L_x_301) ;  /* 0xffffff6400dc0947 */ /* 0x000fea000383ffff */
[----:B------:R-:W-:Y:S05]  /*ad80*/  EXIT ;  /* 0x000000000000794d */ /* 0x000fea0003800000 */
.L_x_13:
[----:B------:R-:W-:-:S08]  /*ad90*/  ISETP.NE.AND P0, PT, RZ, UR4, PT ;  /* 0x00000004ff007c0c */ /* 0x000fd0000bf05270 */
[----:B------:R-:W0:-:S00]  /*ada0*/  USETMAXREG.DEALLOC.CTAPOOL 0x28 ;  /* 0x00000028000079c8 */ /* 0x000e0000080e0500 */
[----:B------:R-:W-:Y:S05]  /*adb0*/  @P0 EXIT ;  /* 0x000000000000094d */ /* 0x000fea0003800000 */
[----:B0-----:R-:W-:Y:S01]  /*adc0*/  LOP3.LUT P0, RZ, R3, 0xff, RZ, 0xc0, !PT ;  /* 0x000000ff03ff7812 */ /* 0x001fe2000780c0ff */
[----:B------:R-:W-:Y:S02]  /*add0*/  IMAD.MOV.U32 R25, RZ, RZ, 0x1 ;  /* 0x00000001ff197424 */ /* 0x000fe400078e00ff */
[----:B------:R-:W-:-:S10]  /*ade0*/  IMAD.MOV.U32 R26, RZ, RZ, RZ ;  /* 0x000000ffff1a7224 */ /* 0x000fd400078e00ff */
[----:B------:R-:W-:Y:S05]  /*adf0*/  @!P0 BRA `(.L_x_302) ;  /* 0x0000001000588947 */ /* 0x000fea0003800000 */
[----:B------:R-:W-:Y:S01]  /*ae00*/  ISETP.NE.AND P1, PT, R24, RZ, PT ;  /* 0x000000ff1800720c */ /* 0x000fe20003f25270 */
[----:B------:R-:W-:Y:S01]  /*ae10*/  ULDC UR37, c[0x0][0x658] ;  /* 0x0001960000257ab9 */ /* 0x000fe20000000800 */
[----:B------:R-:W-:Y:S01]  /*ae20*/  LOP3.LUT P0, RZ, R0, 0x1f, RZ, 0xc0, !PT ;  /* 0x0000001f00ff7812 */ /* 0x000fe2000780c0ff */
[----:B------:R-:W-:Y:S01]  /*ae30*/  UMOV UR4, 0xffffffff ;  /* 0xffffffff00047882 */ /* 0x000fe20000000000 */
[----:B------:R-:W-:Y:S01]  /*ae40*/  LOP3.LUT R23, R23, 0xfffffffe, RZ, 0xc0, !PT ;  /* 0xfffffffe17177812 */ /* 0x000fe200078ec0ff */
[----:B------:R-:W-:Y:S01]  /*ae50*/  BSSY B7, `(.L_x_302) ;  /* 0x0000110000077945 */ /* 0x000fe20003800000 */
[----:B------:R-:W-:Y:S01]  /*ae60*/  ISETP.NE.OR P0, PT, R24, RZ, !P0 ;  /* 0x000000ff1800720c */ /* 0x000fe20004705670 */
[----:B------:R-:W-:Y:S01]  /*ae70*/  USHF.L.U32 UR4, UR4, UR37, URZ ;  /* 0x0000002504047299 */ /* 0x000fe2000800063f */
[----:B------:R-:W-:Y:S01]  /*ae80*/  IMAD.MOV.U32 R27, RZ, RZ, 0x1 ;  /* 0x00000001ff1b7424 */ /* 0x000fe200078e00ff */
[----:B------:R-:W-:Y:S01]  /*ae90*/  ULDC UR39, c[0x0][0x600] ;  /* 0x0001800000277ab9 */ /* 0x000fe20000000800 */
[----:B------:R-:W-:Y:S01]  /*aea0*/  IMAD.MOV.U32 R25, RZ, RZ, 0x1 ;  /* 0x00000001ff197424 */ /* 0x000fe200078e00ff */
[----:B------:R-:W-:Y:S01]  /*aeb0*/  UMOV UR5, 0x1 ;  /* 0x0000000100057882 */ /* 0x000fe20000000000 */
[----:B------:R-:W-:Y:S01]  /*aec0*/  IMAD.MOV.U32 R26, RZ, RZ, RZ ;  /* 0x000000ffff1a7224 */ /* 0x000fe200078e00ff */
[----:B------:R-:W-:Y:S01]  /*aed0*/  @P1 LOP3.LUT R23, R23, 0x1, RZ, 0xfc, !PT ;  /* 0x0000000117171812 */ /* 0x000fe200078efcff */
[----:B------:R-:W-:-:S02]  /*aee0*/  UIADD3 UR48, UR46, 0x1, URZ ;  /* 0x000000012e307890 */ /* 0x000fc4000fffe03f */
[----:B------:R-:W-:Y:S01]  /*aef0*/  ULOP3.LUT UR47, UR49, 0x2, URZ, 0xfc, !UPT ;  /* 0x00000002312f7892 */ /* 0x000fe2000f8efc3f */
[----:B------:R-:W-:Y:S01]  /*af00*/  LOP3.LUT R23, R23, 0xfffffffb, RZ, 0xc0, !PT ;  /* 0xfffffffb17177812 */ /* 0x000fe200078ec0ff */
[----:B------:R-:W-:Y:S02]  /*af10*/  UIADD3 UR39, UR39, -0x1, URZ ;  /* 0xffffffff27277890 */ /* 0x000fe4000fffe03f */
[----:B------:R-:W-:Y:S01]  /*af20*/  USHF.L.U32 UR37, UR5, UR37, URZ ;  /* 0x0000002505257299 */ /* 0x000fe2000800063f */
[----:B------:R-:W-:Y:S01]  /*af30*/  @P0 LOP3.LUT R23, R23, 0x4, RZ, 0xfc, !PT ;  /* 0x0000000417170812 */ /* 0x000fe200078efcff */
[----:B------:R-:W-:Y:S01]  /*af40*/  ULOP3.LUT UR38, URZ, UR4, URZ, 0x33, !UPT ;  /* 0x000000043f267292 */ /* 0x000fe2000f8e333f */
[----:B------:R-:W-:-:S11]  /*af50*/  ULDC.64 UR52, c[0x0][0x198] ;  /* 0x0000660000347ab9 */ /* 0x000fd60000000a00 */
.L_x_316:
[----:B------:R-:W-:-:S03]  /*af60*/  UMOV UR4, 0xffffffff ;  /* 0xffffffff00047882 */ /* 0x000fc60000000000 */
[----:B------:R-:W-:Y:S05]  /*af70*/  BRA.DIV UR4, `(.L_x_303) ;  /* 0x0000001604687947 */ /* 0x000fea000b800000 */
[----:B------:R-:W-:-:S13]  /*af80*/  ELECT P6, URZ, PT ;  /* 0x00000000003f782f */ /* 0x000fda00038c0000 */
.L_x_332:
[----:B------:R-:W-:Y:S04]  /*af90*/  BSSY B6, `(.L_x_304) ;  /* 0x0000089000067945 */ /* 0x000fe80003800000 */
[----:B------:R-:W-:Y:S05]  /*afa0*/  @!P6 BRA `(.L_x_305) ;  /* 0x00000008001ce947 */ /* 0x000fea0003800000 */
[----:B------:R-:W0:Y:S01]  /*afb0*/  S2R R3, SR_CgaCtaId ;  /* 0x0000000000037919 */ /* 0x000e220000008800 */
[----:B------:R-:W-:-:S04]  /*afc0*/  MOV R28, 0x400 ;  /* 0x00000400001c7802 */ /* 0x000fc80000000f00 */
[----:B0-----:R-:W-:-:S05]  /*afd0*/  LEA R28, R3, R28, 0x18 ;  /* 0x0000001c031c7211 */ /* 0x001fca00078ec0ff */
[----:B------:R-:W-:-:S05]  /*afe0*/  VIADD R0, R28, 0x800 ;  /* 0x000008001c007836 */ /* 0x000fca0000000000 */
[----:B------:R-:W-:-:S13]  /*aff0*/  LOP3.LUT P0, RZ, R0, 0x9f, RZ, 0xc0, !PT ;  /* 0x0000009f00ff7812 */ /* 0x000fda000780c0ff */
[----:B------:R-:W-:Y:S05]  /*b000*/  @!P0 BRA `(.L_x_306) ;  /* 0x0000000000408947 */ /* 0x000fea0003800000 */
[----:B------:R-:W-:Y:S01]  /*b010*/  MOV R14, 0x0 ;  /* 0x00000000000e7802 */ /* 0x000fe20000000f00 */
[----:B------:R-:W-:Y:S01]  /*b020*/  ULDC.64 UR4, c[0x4][0x70] ;  /* 0x01001c0000047ab9 */ /* 0x000fe20000000a00 */
[----:B------:R-:W-:Y:S01]  /*b030*/  ULDC.64 UR6, c[0x4][0x8] ;  /* 0x0100020000067ab9 */ /* 0x000fe20000000a00 */
[----:B------:R-:W-:Y:S02]  /*b040*/  IMAD.U32 R4, RZ, RZ, UR4 ;  /* 0x00000004ff047e24 */ /* 0x000fe4000f8e00ff */
[----:B------:R-:W-:Y:S01]  /*b050*/  IMAD.U32 R5, RZ, RZ, UR5 ;  /* 0x00000005ff057e24 */ /* 0x000fe2000f8e00ff */
[----:B------:R-:W0:Y:S01]  /*b060*/  LDC.64 R14, c[0x4][R14] ;  /* 0x010000000e0e7b82 */ /* 0x000e220000000a00 */
[----:B------:R-:W-:Y:S01]  /*b070*/  ULDC.64 UR4, c[0x4][0x78] ;  /* 0x01001e0000047ab9 */ /* 0x000fe20000000a00 */
[----:B------:R-:W-:Y:S02]  /*b080*/  IMAD.U32 R10, RZ, RZ, UR6 ;  /* 0x00000006ff0a7e24 */ /* 0x000fe4000f8e00ff */
[----:B------:R-:W-:-:S02]  /*b090*/  IMAD.U32 R6, RZ, RZ, UR4 ;  /* 0x00000004ff067e24 */ /* 0x000fc4000f8e00ff */
[----:B------:R-:W-:Y:S02]  /*b0a0*/  IMAD.U32 R7, RZ, RZ, UR5 ;  /* 0x00000005ff077e24 */ /* 0x000fe4000f8e00ff */
[----:B------:R-:W-:Y:S02]  /*b0b0*/  IMAD.U32 R11, RZ, RZ, UR7 ;  /* 0x00000007ff0b7e24 */ /* 0x000fe4000f8e00ff */
[----:B------:R-:W-:Y:S02]  /*b0c0*/  IMAD.MOV.U32 R8, RZ, RZ, 0x70 ;  /* 0x00000070ff087424 */ /* 0x000fe400078e00ff */
[----:B------:R-:W-:Y:S02]  /*b0d0*/  IMAD.MOV.U32 R12, RZ, RZ, 0x1 ;  /* 0x00000001ff0c7424 */ /* 0x000fe400078e00ff */
[----:B------:R-:W-:-:S07]  /*b0e0*/  IMAD.MOV.U32 R13, RZ, RZ, RZ ;  /* 0x000000ffff0d7224 */ /* 0x000fce00078e00ff */
[----:B------:R-:W-:-:S07]  /*b0f0*/  LEPC R20, `(.L_x_306) ;  /* 0x000000001014794e */ /* 0x000fce0000000000 */
[----:B0----5:R-:W-:Y:S05]  /*b100*/  CALL.ABS.NOINC R14 ;  /* 0x000000000e007343 */ /* 0x021fea0003c00000 */
.L_x_306:
        /* <DEDUP_REMOVED lines=19> */
.L_x_307:
[----:B------:R-:W0:Y:S02]  /*b240*/  LDC R0, c[0x0][0x28c] ;  /* 0x0000a300ff007b82 */ /* 0x000e240000000800 */
[----:B0-----:R-:W-:-:S13]  /*b250*/  ISETP.GE.AND P0, PT, R0, 0x1, PT ;  /* 0x000000010000780c */ /* 0x001fda0003f06270 */
[----:B------:R-:W-:Y:S05]  /*b260*/  @!P0 BRA `(.L_x_305) ;  /* 0x00000004006c8947 */ /* 0x000fea0003800000 */
[----:B------:R-:W-:Y:S02]  /*b270*/  IMAD.SHL.U32 R22, R22, 0x40, RZ ;  /* 0x0000004016167824 */ /* 0x000fe400078e00ff */
[----:B------:R-:W-:Y:S02]  /*b280*/  IMAD.SHL.U32 R18, R18, 0x100, RZ ;  /* 0x0000010012127824 */ /* 0x000fe400078e00ff */
[----:B------:R-:W-:Y:S02]  /*b290*/  IMAD.MOV.U32 R6, RZ, RZ, RZ ;  /* 0x000000ffff067224 */ /* 0x000fe400078e00ff */
[----:B------:R-:W-:Y:S02]  /*b2a0*/  IMAD.U32 R8, RZ, RZ, UR48 ;  /* 0x00000030ff087e24 */ /* 0x000fe4000f8e00ff */
[----:B------:R-:W-:Y:S02]  /*b2b0*/  IMAD.MOV.U32 R0, RZ, RZ, R25 ;  /* 0x000000ffff007224 */ /* 0x000fe400078e0019 */
[----:B------:R-:W-:-:S02]  /*b2c0*/  IMAD.MOV.U32 R3, RZ, RZ, R26 ;  /* 0x000000ffff037224 */ /* 0x000fc400078e001a */
[C---:B------:R-:W-:Y:S02]  /*b2d0*/  VIADD R9, R22.reuse, 0x8 ;  /* 0x0000000816097836 */ /* 0x040fe40000000000 */
[C---:B------:R-:W-:Y:S02]  /*b2e0*/  VIADD R10, R22.reuse, 0x10 ;  /* 0x00000010160a7836 */ /* 0x040fe40000000000 */
[C---:B------:R-:W-:Y:S02]  /*b2f0*/  VIADD R11, R22.reuse, 0x18 ;  /* 0x00000018160b7836 */ /* 0x040fe40000000000 */
[C---:B------:R-:W-:Y:S02]  /*b300*/  VIADD R12, R22.reuse, 0x20 ;  /* 0x00000020160c7836 */ /* 0x040fe40000000000 */
[C---:B------:R-:W-:Y:S02]  /*b310*/  VIADD R13, R22.reuse, 0x28 ;  /* 0x00000028160d7836 */ /* 0x040fe40000000000 */
[----:B------:R-:W-:-:S02]  /*b320*/  VIADD R14, R22, 0x30 ;  /* 0x00000030160e7836 */ /* 0x000fc40000000000 */
[----:B------:R-:W-:-:S07]  /*b330*/  VIADD R15, R22, 0x38 ;  /* 0x00000038160f7836 */ /* 0x000fce0000000000 */
.L_x_311:
[----:B------:R-:W-:Y:S01]  /*b340*/  IMAD R7, R3, 0x8, R28 ;  /* 0x0000000803077824 */ /* 0x000fe200078e021c */
[----:B------:R-:W-:Y:S02]  /*b350*/  SHF.L.U32 R4, R0, 0x1f, RZ ;  /* 0x0000001f00047819 */ /* 0x000fe400000006ff */
[----:B------:R-:W-:Y:S02]  /*b360*/  ISETP.NE.AND P1, PT, R24, RZ, PT ;  /* 0x000000ff1800720c */ /* 0x000fe40003f25270 */
[----:B------:R-:W0:Y:S11]  /*b370*/  SYNCS.PHASECHK.TRANS64.TRYWAIT P0, [R7+URZ+0x28], R4 ;  /* 0x00002804070075a7 */ /* 0x000e36000800017f */
[----:B------:R-:W1:Y:S01]  /*b380*/  @!P1 LDC R5, c[0x0][0x500] ;  /* 0x00014000ff059b82 */ /* 0x000e620000000800 */
[----:B0-----:R-:W-:Y:S05]  /*b390*/  @!P0 BRA `(.L_x_308) ;  /* 0x0000001000808947 */ /* 0x001fea0003800000 */
.L_x_333:
[----:B------:R-:W-:Y:S01]  /*b3a0*/  ISETP.NE.AND P0, PT, R24, RZ, PT ;  /* 0x000000ff1800720c */ /* 0x000fe20003f05270 */
[----:B------:R-:W-:-:S04]  /*b3b0*/  UPRMT UR4, UR47, 0x9910, URZ ;  /* 0x000099102f047896 */ /* 0x000fc8000800003f */
[----:B------:R-:W-:-:S08]  /*b3c0*/  UISETP.NE.AND UP0, UPT, UR4, 0x2, UPT ;  /* 0x000000020400788c */ /* 0x000fd0000bf05270 */
[----:B-1----:R1:W-:Y:S01]  /*b3d0*/  @!P0 SYNCS.ARRIVE.TRANS64 RZ, [R7+URZ], R5 ;  /* 0x0000000507ff89a7 */ /* 0x0023e2000800003f */
[----:B------:R-:W-:-:S13]  /*b3e0*/  PLOP3.LUT P0, PT, PT, PT, UP0, 0x80, 0x0 ;  /* 0x000000000000781c */ /* 0x000fda0003f0f008 */
[----:B-1----:R-:W-:Y:S05]  /*b3f0*/  @P0 BRA `(.L_x_309) ;  /* 0x0000000000040947 */ /* 0x002fea0003800000 */
[----:B------:R-:W-:Y:S01]  /*b400*/  BPT.TRAP 0x1 ;  /* 0x000000040000795c */ /* 0x000fe20000300000 */
.L_x_309:
[----:B------:R-:W-:-:S13]  /*b410*/  LOP3.LUT P0, RZ, R23, 0x4, RZ, 0xc0, !PT ;  /* 0x0000000417ff7812 */ /* 0x000fda000780c0ff */
[----:B------:R-:W-:Y:S05]  /*b420*/  @P0 BRA `(.L_x_310) ;  /* 0x0000000000040947 */ /* 0x000fea0003800000 */
[----:B------:R-:W-:Y:S01]  /*b430*/  BPT.TRAP 0x1 ;  /* 0x000000040000795c */ /* 0x000fe20000300000 */
.L_x_310:
[--C-:B0-----:R-:W-:Y:S01]  /*b440*/  IMAD R4, R3, 0x2000, R28.reuse ;  /* 0x0000200003047824 */ /* 0x101fe200078e021c */
[----:B------:R-:W-:Y:S01]  /*b450*/  R2UR UR33, R7 ;  /* 0x00000000072172ca */ /* 0x000fe200000e0000 */
[----:B------:R-:W-:Y:S01]  /*b460*/  UIADD3 UR6, UP0, UR52, 0xf0, URZ ;  /* 0x000000f034067890 */ /* 0x000fe2000ff1e03f */
[----:B------:R-:W-:Y:S01]  /*b470*/  R2UR UR35, R6 ;  /* 0x00000000062372ca */ /* 0x000fe200000e0000 */
[----:B------:R-:W-:Y:S01]  /*b480*/  UMOV UR4, 0x0 ;  /* 0x0000000000047882 */ /* 0x000fe20000000000 */
[----:B------:R-:W-:Y:S01]  /*b490*/  R2UR UR21, R4 ;  /* 0x00000000041572ca */ /* 0x000fe200000e0000 */
[----:B------:R-:W-:Y:S01]  /*b4a0*/  IMAD R4, R3, 0x8000, R28 ;  /* 0x0000800003047824 */ /* 0x000fe200078e021c */
[----:B------:R-:W-:Y:S01]  /*b4b0*/  R2UR UR36, R19 ;  /* 0x00000000132472ca */ /* 0x000fe200000e0000 */
[----:B------:R-:W-:Y:S01]  /*b4c0*/  UIADD3.X UR7, URZ, UR53, URZ, UP0, !UPT ;  /* 0x000000353f077290 */ /* 0x000fe200087fe43f */
[----:B------:R-:W-:Y:S01]  /*b4d0*/  R2UR UR34, R22 ;  /* 0x00000000162272ca */ /* 0x000fe200000e0000 */
[----:B------:R-:W-:Y:S01]  /*b4e0*/  UMOV UR5, 0x10000000 ;  /* 0x1000000000057882 */ /* 0x000fe20000000000 */
[----:B------:R-:W-:Y:S01]  /*b4f0*/  R2UR UR26, R9 ;  /* 0x00000000091a72ca */ /* 0x000fe200000e0000 */
[----:B------:R-:W-:Y:S01]  /*b500*/  VIADD R8, R8, 0xffffffff ;  /* 0xffffffff08087836 */ /* 0x000fe20000000000 */
[----:B------:R-:W-:Y:S01]  /*b510*/  R2UR UR18, R10 ;  /* 0x000000000a1272ca */ /* 0x000fe200000e0000 */
[----:B------:R-:W-:Y:S01]  /*b520*/  UMOV UR25, UR33 ;  /* 0x0000002100197c82 */ /* 0x000fe20008000000 */
[----:B------:R-:W-:Y:S01]  /*b530*/  R2UR UR10, R11 ;  /* 0x000000000b0a72ca */ /* 0x000fe200000e0000 */
[----:B------:R-:W-:Y:S01]  /*b540*/  UMOV UR27, UR35 ;  /* 0x00000023001b7c82 */ /* 0x000fe20008000000 */
[----:B------:R-:W-:Y:S01]  /*b550*/  R2UR UR13, R4 ;  /* 0x00000000040d72ca */ /* 0x000fe200000e0000 */
[----:B------:R-:W-:Y:S01]  /*b560*/  UIADD3 UR32, UR21, 0x800, URZ ;  /* 0x0000080015207890 */ /* 0x000fe2000fffe03f */
[----:B------:R-:W-:Y:S01]  /*b570*/  R2UR UR42, R12 ;  /* 0x000000000c2a72ca */ /* 0x000fe200000e0000 */
[----:B------:R-:W-:Y:S01]  /*b580*/  UIADD3 UR24, UR21, 0xc00, URZ ;  /* 0x00000c0015187890 */ /* 0x000fe2000fffe03f */
[----:B------:R-:W-:Y:S01]  /*b590*/  ISETP.GT.AND P1, PT, R8, 0x1, PT ;  /* 0x000000010800780c */ /* 0x000fe20003f24270 */
[----:B------:R-:W-:Y:S01]  /*b5a0*/  UIADD3 UR16, UR21, 0x1000, URZ ;  /* 0x0000100015107890 */ /* 0x000fe2000fffe03f */
[----:B------:R-:W-:Y:S01]  /*b5b0*/  VIADD R3, R3, 0x1 ;  /* 0x0000000103037836 */ /* 0x000fe20000000000 */
[----:B------:R-:W-:Y:S01]  /*b5c0*/  UIADD3 UR8, UR21, 0x1400, URZ ;  /* 0x0000140015087890 */ /* 0x000fe2000fffe03f */
[----:B------:R-:W-:Y:S01]  /*b5d0*/  VIADD R6, R6, 0x20 ;  /* 0x0000002006067836 */ /* 0x000fe20000000000 */
[----:B------:R-:W-:Y:S01]  /*b5e0*/  UMOV UR28, UR36 ;  /* 0x00000024001c7c82 */ /* 0x000fe20008000000 */
[----:B------:R0:W-:Y:S01]  /*b5f0*/  UTMALDG.3D [UR32], [UR6], desc[UR4] ;  /* 0x00000420060075b4 */ /* 0x0001e20008011000 */
[----:B------:R-:W-:Y:S01]  /*b600*/  UMOV UR17, UR33 ;  /* 0x0000002100117c82 */ /* 0x000fe20008000000 */
[----:B------:R-:W-:Y:S01]  /*b610*/  UMOV UR19, UR35 ;  /* 0x0000002300137c82 */ /* 0x000fe20008000000 */
[----:B------:R-:W-:Y:S01]  /*b620*/  UMOV UR20, UR36 ;  /* 0x0000002400147c82 */ /* 0x000fe20008000000 */
[----:B------:R-:W-:Y:S01]  /*b630*/  UMOV UR9, UR33 ;  /* 0x0000002100097c82 */ /* 0x000fe20008000000 */
[----:B------:R-:W-:Y:S01]  /*b640*/  UMOV UR11, UR35 ;  /* 0x00000023000b7c82 */ /* 0x000fe20008000000 */
[----:B------:R-:W-:Y:S01]  /*b650*/  UMOV UR12, UR36 ;  /* 0x00000024000c7c82 */ /* 0x000fe20008000000 */
[----:B------:R-:W-:Y:S01]  /*b660*/  UIADD3 UR14, UP0, UR52, 0x1f0, URZ ;  /* 0x000001f0340e7890 */ /* 0x000fe2000ff1e03f */
[----:B------:R1:W-:Y:S01]  /*b670*/  UTMALDG.3D [UR24], [UR6], desc[UR4] ;  /* 0x00000418060075b4 */ /* 0x0003e20008011000 */
[----:B------:R-:W-:Y:S01]  /*b680*/  UIADD3 UR40, UR21, 0x1800, URZ ;  /* 0x0000180015287890 */ /* 0x000fe2000fffe03f */
[----:B------:R-:W-:Y:S01]  /*b690*/  ISETP.NE.AND P0, PT, R3, 0x5, PT ;  /* 0x000000050300780c */ /* 0x000fe20003f05270 */
[----:B------:R-:W-:Y:S01]  /*b6a0*/  UIADD3.X UR15, URZ, UR53, URZ, UP0, !UPT ;  /* 0x000000353f0f7290 */ /* 0x000fe200087fe43f */
[----:B------:R-:W-:Y:S01]  /*b6b0*/  UMOV UR41, UR33 ;  /* 0x0000002100297c82 */ /* 0x000fe20008000000 */
[----:B------:R-:W-:Y:S01]  /*b6c0*/  UMOV UR43, UR35 ;  /* 0x00000023002b7c82 */ /* 0x000fe20008000000 */
[----:B------:R-:W-:Y:S01]  /*b6d0*/  UMOV UR44, UR36 ;  /* 0x00000024002c7c82 */ /* 0x000fe20008000000 */
[----:B------:R2:W-:Y:S01]  /*b6e0*/  UTMALDG.3D [UR16], [UR6], desc[UR4] ;  /* 0x00000410060075b4 */ /* 0x0005e20008011000 */
[----:B------:R-:W-:-:S02]  /*b6f0*/  SEL R5, RZ, 0x1, P0 ;  /* 0x00000001ff057807 */ /* 0x000fc40000000000 */
[----:B------:R-:W-:Y:S02]  /*b700*/  SEL R3, R3, RZ, P0 ;  /* 0x000000ff03037207 */ /* 0x000fe40000000000 */
[----:B------:R-:W-:Y:S02]  /*b710*/  LOP3.LUT R0, R0, R5, RZ, 0x3c, !PT ;  /* 0x0000000500007212 */ /* 0x000fe400078e3cff */
[----:B0-----:R-:W-:Y:S01]  /*b720*/  R2UR UR34, R13 ;  /* 0x000000000d2272ca */ /* 0x001fe200000e0000 */
[----:B------:R0:W-:Y:S01]  /*b730*/  UTMALDG.3D [UR8], [UR6], desc[UR4] ;  /* 0x00000408060075b4 */ /* 0x0001e20008011000 */
[----:B------:R-:W-:Y:S01]  /*b740*/  UIADD3 UR32, UR21, 0x1c00, URZ ;  /* 0x00001c0015207890 */ /* 0x000fe2000fffe03f */
[----:B-1----:R-:W-:Y:S01]  /*b750*/  R2UR UR26, R14 ;  /* 0x000000000e1a72ca */ /* 0x002fe200000e0000 */
[----:B------:R-:W-:Y:S01]  /*b760*/  UIADD3 UR24, UR21, 0x2000, URZ ;  /* 0x0000200015187890 */ /* 0x000fe2000fffe03f */
[----:B------:R1:W-:Y:S01]  /*b770*/  UTMALDG.3D [UR40], [UR6], desc[UR4] ;  /* 0x00000428060075b4 */ /* 0x0003e20008011000 */
[----:B--2---:R-:W-:Y:S01]  /*b780*/  R2UR UR18, R15 ;  /* 0x000000000f1272ca */ /* 0x004fe200000e0000 */
[----:B------:R-:W-:-:S06]  /*b790*/  UIADD3 UR16, UR21, 0x2400, URZ ;  /* 0x0000240015107890 */ /* 0x000fcc000fffe03f */
[----:B------:R1:W-:Y:S01]  /*b7a0*/  UTMALDG.3D [UR32], [UR6], desc[UR4] ;  /* 0x00000420060075b4 */ /* 0x0003e20008011000 */
[----:B0-----:R-:W-:Y:S01]  /*b7b0*/  R2UR UR11, R18 ;  /* 0x00000000120b72ca */ /* 0x001fe200000e0000 */
[----:B------:R-:W-:Y:S01]  /*b7c0*/  UIADD3 UR8, UR13, 0xa800, URZ ;  /* 0x0000a8000d087890 */ /* 0x000fe2000fffe03f */
[----:B------:R1:W-:Y:S01]  /*b7d0*/  UTMALDG.3D [UR24], [UR6], desc[UR4] ;  /* 0x00000418060075b4 */ /* 0x0003e20008011000 */
[----:B------:R-:W-:Y:S02]  /*b7e0*/  UMOV UR10, UR35 ;  /* 0x00000023000a7c82 */ /* 0x000fe40008000000 */
[----:B------:R1:W-:Y:S08]  /*b7f0*/  UTMALDG.3D [UR16], [UR6], desc[UR4] ;  /* 0x00000410060075b4 */ /* 0x0003f00008011000 */
[----:B------:R1:W-:Y:S02]  /*b800*/  UTMALDG.3D [UR8], [UR14], desc[UR4] ;  /* 0x000004080e0075b4 */ /* 0x0003e40008011000 */
[----:B-1----:R-:W-:Y:S05]  /*b810*/  @P1 BRA `(.L_x_311) ;  /* 0xfffffff800c81947 */ /* 0x002fea000383ffff */
.L_x_305:
[----:B------:R-:W-:Y:S05]  /*b820*/  BSYNC B6 ;  /* 0x0000000000067941 */ /* 0x000fea0003800000 */
.L_x_304:
[----:B------:R-:W-:Y:S01]  /*b830*/  LOP3.LUT P2, RZ, R27, 0xff, RZ, 0xc0, !PT ;  /* 0x000000ff1bff7812 */ /* 0x000fe2000784c0ff */
[----:B------:R-:W-:Y:S01]  /*b840*/  VIADD R3, R26, UR46 ;  /* 0x0000002e1a037c36 */ /* 0x000fe20008000000 */
[----:B------:R-:W-:Y:S01]  /*b850*/  ULDC.64 UR4, c[0x0][0x650] ;  /* 0x0001940000047ab9 */ /* 0x000fe20000000a00 */
[----:B------:R-:W-:Y:S01]  /*b860*/  IMAD.U32 R6, RZ, RZ, UR46 ;  /* 0x0000002eff067e24 */ /* 0x000fe2000f8e00ff */
[----:B------:R-:W-:Y:S01]  /*b870*/  UISETP.GE.U32.AND UP0, UPT, UR46, 0x5, UPT ;  /* 0x000000052e00788c */ /* 0x000fe2000bf06070 */
[----:B------:R-:W-:Y:S01]  /*b880*/  BSSY B0, `(.L_x_312) ;  /* 0x000006a000007945 */ /* 0x000fe20003800000 */
[----:B------:R-:W-:Y:S01]  /*b890*/  ISETP.GT.U32.AND P0, PT, R3, 0x4, PT ;  /* 0x000000040300780c */ /* 0x000fe20003f04070 */
[----:B------:R-:W-:Y:S01]  /*b8a0*/  IMAD.MOV.U32 R22, RZ, RZ, -0x1 ;  /* 0xffffffffff167424 */ /* 0x000fe200078e00ff */
[----:B------:R-:W-:Y:S01]  /*b8b0*/  PRMT R27, RZ, 0x7610, R27 ;  /* 0x00007610ff1b7816 */ /* 0x000fe2000000001b */
[----:B------:R-:W-:Y:S01]  /*b8c0*/  IMAD.MOV.U32 R18, RZ, RZ, -0x1 ;  /* 0xffffffffff127424 */ /* 0x000fe200078e00ff */
[----:B------:R-:W-:Y:S01]  /*b8d0*/  ISETP.LT.U32.AND P0, PT, R6, 0x5, P0 ;  /* 0x000000050600780c */ /* 0x000fe20000701070 */
[----:B------:R-:W-:Y:S01]  /*b8e0*/  IMAD.MOV.U32 R19, RZ, RZ, -0x1 ;  /* 0xffffffffff137424 */ /* 0x000fe200078e00ff */
[----:B------:R-:W-:Y:S01]  /*b8f0*/  PLOP3.LUT P1, PT, PT, PT, UP0, 0x80, 0x0 ;  /* 0x000000000000781c */ /* 0x000fe20003f2f008 */
[----:B------:R-:W0:Y:S01]  /*b900*/  @P2 S2R R5, SR_CgaCtaId ;  /* 0x0000000000052919 */ /* 0x000e220000008800 */
[----:B------:R-:W-:-:S04]  /*b910*/  @P2 MOV R0, 0x400 ;  /* 0x0000040000002802 */ /* 0x000fc80000000f00 */
[----:B0-----:R-:W-:Y:S01]  /*b920*/  @P2 LEA R0, R5, R0, 0x18 ;  /* 0x0000000005002211 */ /* 0x001fe200078ec0ff */
[----:B------:R-:W-:-:S03]  /*b930*/  IMAD.WIDE.U32 R4, R3, -0x33333333, RZ ;  /* 0xcccccccd03047825 */ /* 0x000fc600078e00ff */
[----:B------:R0:W-:Y:S01]  /*b940*/  @P2 SYNCS.ARRIVE.TRANS64.A1T0 RZ, [R0+URZ+0x88], RZ ;  /* 0x000088ff00ff29a7 */ /* 0x0001e2000810003f */
[----:B------:R-:W-:Y:S02]  /*b950*/  IADD3 R16, P2, R16, UR50, RZ ;  /* 0x0000003210107c10 */ /* 0x000fe4000ff5e0ff */
[----:B------:R-:W-:Y:S02]  /*b960*/  SHF.R.U32.HI R4, RZ, 0x2, R5 ;  /* 0x00000002ff047819 */ /* 0x000fe40000011605 */
[----:B------:R-:W-:Y:S02]  /*b970*/  IADD3.X R17, R17, UR45, RZ, P2, !PT ;  /* 0x0000002d11117c10 */ /* 0x000fe400097fe4ff */
[----:B0-----:R-:W-:Y:S01]  /*b980*/  SEL R0, RZ, 0x1, !P0 ;  /* 0x00000001ff007807 */ /* 0x001fe20004000000 */
[----:B------:R-:W-:Y:S01]  /*b990*/  IMAD R26, R4, -0x5, R3 ;  /* 0xfffffffb041a7824 */ /* 0x000fe200078e0203 */
[----:B------:R-:W-:Y:S02]  /*b9a0*/  ISETP.GE.U32.AND P0, PT, R16, UR4, PT ;  /* 0x0000000410007c0c */ /* 0x000fe4000bf06070 */
[----:B------:R-:W-:-:S02]  /*b9b0*/  LOP3.LUT R25, R25, R0, RZ, 0x3c, !PT ;  /* 0x0000000019197212 */ /* 0x000fc400078e3cff */
[----:B------:R-:W-:Y:S02]  /*b9c0*/  ISETP.GE.U32.AND.EX P0, PT, R17, UR5, PT, P0 ;  /* 0x0000000511007c0c */ /* 0x000fe4000bf06100 */
[----:B------:R-:W-:Y:S02]  /*b9d0*/  @P1 LOP3.LUT R25, R25, 0x1, R4, 0x78, !PT ;  /* 0x0000000119191812 */ /* 0x000fe400078e7804 */
[----:B------:R-:W-:-:S09]  /*b9e0*/  PRMT R0, RZ, 0x7610, R0 ;  /* 0x00007610ff007816 */ /* 0x000fd20000000000 */
[----:B------:R-:W-:Y:S05]  /*b9f0*/  @P0 BRA `(.L_x_313) ;  /* 0x0000000400480947 */ /* 0x000fea0003800000 */
[----:B------:R-:W-:Y:S01]  /*ba00*/  ULDC.64 UR4, c[0x0][0x628] ;  /* 0x00018a0000047ab9 */ /* 0x000fe20000000a00 */
[----:B------:R-:W0:Y:S01]  /*ba10*/  S2R R3, SR_CTAID.X ;  /* 0x0000000000037919 */ /* 0x000e220000002500 */
[----:B------:R-:W-:Y:S01]  /*ba20*/  ISETP.NE.U32.AND P0, PT, RZ, UR4, PT ;  /* 0x00000004ff007c0c */ /* 0x000fe2000bf05070 */
[----:B------:R-:W-:Y:S01]  /*ba30*/  ULDC UR7, c[0x0][0x630] ;  /* 0x00018c0000077ab9 */ /* 0x000fe20000000800 */
[----:B------:R-:W-:Y:S01]  /*ba40*/  IMAD.MOV.U32 R4, RZ, RZ, R16 ;  /* 0x000000ffff047224 */ /* 0x000fe200078e0010 */
[----:B------:R-:W1:Y:S01]  /*ba50*/  S2R R0, SR_CTAID.Y ;  /* 0x0000000000007919 */ /* 0x000e620000002600 */
[----:B------:R-:W-:Y:S01]  /*ba60*/  ISETP.NE.AND.EX P0, PT, RZ, UR5, PT, P0 ;  /* 0x00000005ff007c0c */ /* 0x000fe2000bf05300 */
[----:B------:R-:W-:-:S12]  /*ba70*/  IMAD.MOV.U32 R5, RZ, RZ, R17 ;  /* 0x000000ffff057224 */ /* 0x000fd800078e0011 */
[----:B------:R-:W-:Y:S05]  /*ba80*/  @!P0 BRA `(.L_x_314) ;  /* 0x0000000000288947 */ /* 0x000fea0003800000 */
[----:B------:R-:W-:Y:S02]  /*ba90*/  ULDC UR6, c[0x0][0x634] ;  /* 0x00018d0000067ab9 */ /* 0x000fe40000000800 */
[----:B------:R-:W-:-:S05]  /*baa0*/  IADD3 R9, P0, R16, UR6, RZ ;  /* 0x0000000610097c10 */ /* 0x000fca000ff1e0ff */
[----:B------:R-:W-:-:S04]  /*bab0*/  IMAD.X R11, RZ, RZ, R17, P0 ;  /* 0x000000ffff0b7224 */ /* 0x000fc800000e0611 */
[----:B------:R-:W-:-:S04]  /*bac0*/  IMAD.WIDE.U32 R6, R11, UR4, RZ ;  /* 0x000000040b067c25 */ /* 0x000fc8000f8e00ff */
[----:B------:R-:W-:-:S04]  /*bad0*/  IMAD.WIDE.U32 R6, P0, R9, UR5, R6 ;  /* 0x0000000509067c25 */ /* 0x000fc8000f800006 */
[----:B------:R-:W-:-:S04]  /*bae0*/  IMAD.WIDE.U32 R8, R9, UR4, RZ ;  /* 0x0000000409087c25 */ /* 0x000fc8000f8e00ff */
[----:B------:R-:W-:Y:S01]  /*baf0*/  IMAD.X R5, RZ, RZ, RZ, P0 ;  /* 0x000000ffff057224 */ /* 0x000fe200000e06ff */
[----:B------:R-:W-:Y:S01]  /*bb00*/  IADD3 RZ, P0, R9, R6, RZ ;  /* 0x0000000609ff7210 */ /* 0x000fe20007f1e0ff */
[----:B------:R-:W-:-:S04]  /*bb10*/  IMAD.MOV.U32 R4, RZ, RZ, R7 ;  /* 0x000000ffff047224 */ /* 0x000fc800078e0007 */
[----:B------:R-:W-:-:S08]  /*bb20*/  IMAD.WIDE.U32.X R4, R11, UR5, R4, P0 ;  /* 0x000000050b047c25 */ /* 0x000fd000080e0404 */
.L_x_314:
[--C-:B------:R-:W-:Y:S01]  /*bb30*/  SHF.R.U64 R19, R4, UR7, R5.reuse ;  /* 0x0000000704137c19 */ /* 0x100fe20008001205 */
[----:B------:R-:W-:Y:S01]  /*bb40*/  ULDC.64 UR4, c[0x0][0x620] ;  /* 0x0001880000047ab9 */ /* 0x000fe20000000a00 */
[----:B------:R-:W-:Y:S01]  /*bb50*/  SHF.R.U32.HI R4, RZ, UR7, R5 ;  /* 0x00000007ff047c19 */ /* 0x000fe20008011605 */
[----:B------:R-:W-:Y:S01]  /*bb60*/  ULDC.64 UR8, c[0x0][0x640] ;  /* 0x0001900000087ab9 */ /* 0x000fe20000000a00 */
[----:B------:R-:W-:Y:S01]  /*bb70*/  IADD3 R7, P0, RZ, -R19, RZ ;  /* 0x80000013ff077210 */ /* 0x000fe20007f1e0ff */
[----:B------:R-:W2:Y:S01]  /*bb80*/  LDC R13, c[0x0][0x148] ;  /* 0x00005200ff0d7b82 */ /* 0x000ea20000000800 */
[----:B0-----:R-:W-:Y:S01]  /*bb90*/  I2FP.F32.U32 R8, R3 ;  /* 0x0000000300087245 */ /* 0x001fe20000201000 */
[----:B------:R-:W-:Y:S02]  /*bba0*/  ULDC UR6, c[0x0][0x608] ;  /* 0x0001820000067ab9 */ /* 0x000fe40000000800 */
[----:B------:R-:W-:Y:S01]  /*bbb0*/  IMAD.X R4, RZ, RZ, ~R4, P0 ;  /* 0x000000ffff047224 */ /* 0x000fe200000e0e04 */
[----:B------:R-:W-:-:S03]  /*bbc0*/  ISETP.NE.U32.AND P0, PT, RZ, UR8, PT ;  /* 0x00000008ff007c0c */ /* 0x000fc6000bf05070 */
[----:B------:R-:W-:Y:S01]  /*bbd0*/  IMAD R6, R4, UR4, RZ ;  /* 0x0000000404067c24 */ /* 0x000fe2000f8e02ff */
[----:B------:R-:W-:Y:S01]  /*bbe0*/  ISETP.NE.AND.EX P0, PT, RZ, UR9, PT, P0 ;  /* 0x00000009ff007c0c */ /* 0x000fe2000bf05300 */
[----:B------:R-:W-:Y:S01]  /*bbf0*/  IMAD.WIDE.U32 R4, R7, UR4, R16 ;  /* 0x0000000407047c25 */ /* 0x000fe2000f8e0010 */
[----:B------:R-:W-:-:S03]  /*bc00*/  ULDC UR4, c[0x0][0x150] ;  /* 0x0000540000047ab9 */ /* 0x000fc60000000800 */
[----:B------:R-:W-:Y:S01]  /*bc10*/  FMUL R8, R8, UR4 ;  /* 0x0000000408087c20 */ /* 0x000fe20008400000 */
[----:B------:R-:W-:Y:S01]  /*bc20*/  IMAD R7, R7, UR5, R6 ;  /* 0x0000000507077c24 */ /* 0x000fe2000f8e0206 */
[----:B------:R-:W-:Y:S01]  /*bc30*/  ULDC UR4, c[0x0][0x618] ;  /* 0x0001860000047ab9 */ /* 0x000fe20000000800 */
[----:B------:R-:W0:Y:S01]  /*bc40*/  LDC R6, c[0x0][0x144] ;  /* 0x00005100ff067b82 */ /* 0x000e220000000800 */
[----:B------:R-:W-:Y:S01]  /*bc50*/  ULDC UR5, c[0x0][0x154] ;  /* 0x0000550000057ab9 */ /* 0x000fe20000000800 */
[----:B------:R-:W-:Y:S01]  /*bc60*/  IMAD.IADD R5, R5, 0x1, R7 ;  /* 0x0000000105057824 */ /* 0x000fe200078e0207 */
[----:B------:R-:W3:Y:S04]  /*bc70*/  F2I.U32.TRUNC.NTZ R8, R8 ;  /* 0x0000000800087305 */ /* 0x000ee8000020f000 */
[----:B------:R-:W-:-:S02]  /*bc80*/  SHF.R.U64 R10, R4, UR4, R5 ;  /* 0x00000004040a7c19 */ /* 0x000fc40008001205 */
[----:B-1----:R-:W-:Y:S02]  /*bc90*/  I2FP.F32.U32 R4, R0 ;  /* 0x0000000000047245 */ /* 0x002fe40000201000 */
[----:B------:R-:W-:Y:S01]  /*bca0*/  SHF.R.U32.HI R5, RZ, UR4, R5 ;  /* 0x00000004ff057c19 */ /* 0x000fe20008011605 */
[----:B------:R-:W-:Y:S02]  /*bcb0*/  ULDC UR4, c[0x0][0x658] ;  /* 0x0001960000047ab9 */ /* 0x000fe40000000800 */
[----:B------:R-:W-:Y:S01]  /*bcc0*/  FMUL R7, R4, UR5 ;  /* 0x0000000504077c20 */ /* 0x000fe20008400000 */
[--C-:B------:R-:W-:Y:S02]  /*bcd0*/  SHF.R.U64 R12, R10, UR6, R5.reuse ;  /* 0x000000060a0c7c19 */ /* 0x100fe40008001205 */
[----:B------:R-:W-:Y:S01]  /*bce0*/  SHF.R.U32.HI R5, RZ, UR6, R5 ;  /* 0x00000006ff057c19 */ /* 0x000fe20008011605 */
[----:B------:R1:W4:Y:S01]  /*bcf0*/  F2I.U32.TRUNC.NTZ R14, R7 ;  /* 0x00000007000e7305 */ /* 0x000322000020f000 */
[----:B---3--:R-:W-:-:S02]  /*bd00*/  IMAD.MOV R8, RZ, RZ, -R8 ;  /* 0x000000ffff087224 */ /* 0x008fc400078e0a08 */
[--C-:B------:R-:W-:Y:S02]  /*bd10*/  SHF.R.U64 R11, R12, UR4, R5.reuse ;  /* 0x000000040c0b7c19 */ /* 0x100fe40008001205 */
[----:B------:R-:W-:Y:S01]  /*bd20*/  SHF.R.U32.HI R5, RZ, UR4, R5 ;  /* 0x00000004ff057c19 */ /* 0x000fe20008011605 */
[----:B0-----:R-:W-:Y:S02]  /*bd30*/  IMAD R3, R6, R8, R3 ;  /* 0x0000000806037224 */ /* 0x001fe400078e0203 */
[----:B------:R-:W-:Y:S01]  /*bd40*/  IMAD.MOV.U32 R4, RZ, RZ, R11 ;  /* 0x000000ffff047224 */ /* 0x000fe200078e000b */
[----:B-12-4-:R-:W-:Y:S06]  /*bd50*/  @!P0 BRA `(.L_x_315) ;  /* 0x0000000000288947 */ /* 0x016fec0003800000 */
        /* <DEDUP_REMOVED lines=10> */
.L_x_315:
[----:B------:R-:W-:Y:S01]  /*be00*/  ISETP.NE.AND P0, PT, R2, 0x1, PT ;  /* 0x000000010200780c */ /* 0x000fe20003f05270 */
[----:B------:R-:W-:Y:S01]  /*be10*/  ULDC UR4, c[0x0][0x648] ;  /* 0x0001920000047ab9 */ /* 0x000fe20000000800 */
[----:B------:R-:W-:Y:S01]  /*be20*/  IMAD.MOV R14, RZ, RZ, -R14 ;  /* 0x000000ffff0e7224 */ /* 0x000fe200078e0a0e */
[----:B------:R-:W-:Y:S01]  /*be30*/  SHF.R.U64 R5, R4, UR4, R5 ;  /* 0x0000000404057c19 */ /* 0x000fe20008001205 */
[----:B------:R-:W-:Y:S01]  /*be40*/  ULDC UR4, c[0x0][0x638] ;  /* 0x00018e0000047ab9 */ /* 0x000fe20000000800 */
[----:B------:R-:W-:Y:S01]  /*be50*/  LOP3.LUT R12, R12, UR38, RZ, 0xc0, !PT ;  /* 0x000000260c0c7c12 */ /* 0x000fe2000f8ec0ff */
[----:B------:R-:W-:Y:S01]  /*be60*/  ULDC UR5, c[0x0][0x610] ;  /* 0x0001840000057ab9 */ /* 0x000fe20000000800 */
[----:B------:R-:W-:-:S03]  /*be70*/  LOP3.LUT R22, R10, UR39, RZ, 0xc0, !PT ;  /* 0x000000270a167c12 */ /* 0x000fc6000f8ec0ff */
[----:B------:R-:W-:-:S03]  /*be80*/  IMAD R12, R5, UR37, R12 ;  /* 0x00000025050c7c24 */ /* 0x000fc6000f8e020c */
[----:B------:R-:W-:Y:S02]  /*be90*/  @P0 IMAD R3, R13, R14, R0 ;  /* 0x0000000e0d030224 */ /* 0x000fe400078e0200 */
[----:B------:R-:W-:Y:S02]  /*bea0*/  IMAD.MOV R0, RZ, RZ, -R5 ;  /* 0x000000ffff007224 */ /* 0x000fe400078e0a05 */
[----:B------:R-:W-:Y:S02]  /*beb0*/  IMAD R3, R12, UR5, R3 ;  /* 0x000000050c037c24 */ /* 0x000fe4000f8e0203 */
[----:B------:R-:W-:Y:S01]  /*bec0*/  IMAD R11, R0, UR4, R11 ;  /* 0x00000004000b7c24 */ /* 0x000fe2000f8e020b */
[----:B------:R-:W-:Y:S01]  /*bed0*/  ULDC UR4, c[0x0][0x600] ;  /* 0x0001800000047ab9 */ /* 0x000fe20000000800 */
[----:B------:R-:W-:Y:S02]  /*bee0*/  IMAD.MOV.U32 R0, RZ, RZ, 0x1 ;  /* 0x00000001ff007424 */ /* 0x000fe400078e00ff */
[----:B------:R-:W-:-:S05]  /*bef0*/  IMAD R22, R11, UR4, R22 ;  /* 0x000000040b167c24 */ /* 0x000fca000f8e0216 */
[----:B------:R-:W-:Y:S02]  /*bf00*/  SEL R18, R22, R3, !P0 ;  /* 0x0000000316127207 */ /* 0x000fe40004000000 */
[----:B------:R-:W-:-:S07]  /*bf10*/  SEL R22, R3, R22, !P0 ;  /* 0x0000001603167207 */ /* 0x000fce0004000000 */
.L_x_313:
[----:B------:R-:W-:Y:S05]  /*bf20*/  BSYNC B0 ;  /* 0x0000000000007941 */ /* 0x000fea0003800000 */
.L_x_312:
[----:B------:R-:W-:-:S13]  /*bf30*/  LOP3.LUT P0, RZ, R0, 0xff, RZ, 0xc0, !PT ;  /* 0x000000ff00ff7812 */ /* 0x000fda000780c0ff */
[----:B------:R-:W-:Y:S05]  /*bf40*/  @P0 BRA `(.L_x_316) ;  /* 0xfffffff000040947 */ /* 0x000fea000383ffff */
[----:B------:R-:W-:Y:S05]  /*bf50*/  BSYNC B7 ;  /* 0x0000000000077941 */ /* 0x000fea0003800000 */
.L_x_302:
[----:B------:R-:W-:-:S03]  /*bf60*/  UMOV UR4, 0xffffffff ;  /* 0xffffffff00047882 */ /* 0x000fc60000000000 */
[----:B------:R-:W-:Y:S05]  /*bf70*/  BRA.DIV UR4, `(.L_x_317) ;  /* 0x00000006049c7947 */ /* 0x000fea000b800000 */
[----:B------:R-:W-:-:S13]  /*bf80*/  ELECT P6, URZ, PT ;  /* 0x00000000003f782f */ /* 0x000fda00038c0000 */
.L_x_336:
[----:B------:R-:W-:Y:S04]  /*bf90*/  BSSY B0, `(.L_x_318) ;  /* 0x0000035000007945 */ /* 0x000fe80003800000 */
[----:B------:R-:W-:Y:S05]  /*bfa0*/  @!P6 BRA `(.L_x_319) ;  /* 0x0000000000cce947 */ /* 0x000fea0003800000 */
[----:B------:R-:W-:-:S04]  /*bfb0*/  ULOP3.LUT UR4, UR49, 0x2, URZ, 0xfc, !UPT ;  /* 0x0000000231047892 */ /* 0x000fc8000f8efc3f */
[----:B------:R-:W-:-:S06]  /*bfc0*/  UISETP.NE.AND UP0, UPT, UR4, 0x3, UPT ;  /* 0x000000030400788c */ /* 0x000fcc000bf05270 */
[----:B------:R-:W-:-:S13]  /*bfd0*/  PLOP3.LUT P0, PT, PT, PT, UP0, 0x80, 0x0 ;  /* 0x000000000000781c */ /* 0x000fda0003f0f008 */
[----:B------:R-:W-:Y:S05]  /*bfe0*/  @!P0 BRA `(.L_x_320) ;  /* 0x0000000000048947 */ /* 0x000fea0003800000 */
[----:B------:R-:W-:Y:S01]  /*bff0*/  BPT.TRAP 0x1 ;  /* 0x000000040000795c */ /* 0x000fe20000300000 */
.L_x_320:
[----:B------:R-:W0:Y:S01]  /*c000*/  S2R R3, SR_CgaCtaId ;  /* 0x0000000000037919 */ /* 0x000e220000008800 */
[----:B------:R-:W-:Y:S02]  /*c010*/  MOV R0, 0x400 ;  /* 0x0000040000007802 */ /* 0x000fe40000000f00 */
[----:B------:R-:W-:Y:S02]  /*c020*/  SHF.L.U32 R2, R25, 0x1f, RZ ;  /* 0x0000001f19027819 */ /* 0x000fe400000006ff */
[----:B0-----:R-:W-:-:S05]  /*c030*/  LEA R3, R3, R0, 0x18 ;  /* 0x0000000003037211 */ /* 0x001fca00078ec0ff */
[----:B------:R-:W-:-:S04]  /*c040*/  VIADD R3, R3, 0x28 ;  /* 0x0000002803037836 */ /* 0x000fc80000000000 */
[C---:B------:R-:W-:Y:S02]  /*c050*/  IMAD R5, R26.reuse, 0x8, R3 ;  /* 0x000000081a057824 */ /* 0x040fe400078e0203 */
[----:B------:R-:W-:Y:S02]  /*c060*/  VIADD R26, R26, 0x1 ;  /* 0x000000011a1a7836 */ /* 0x000fe40000000000 */
[----:B------:R-:W0:Y:S03]  /*c070*/  SYNCS.PHASECHK.TRANS64.TRYWAIT P0, [R5+URZ], R2 ;  /* 0x00000002050075a7 */ /* 0x000e26000800017f */
[----:B------:R-:W-:-:S04]  /*c080*/  ISETP.NE.AND P1, PT, R26, 0x5, PT ;  /* 0x000000051a00780c */ /* 0x000fc80003f25270 */
[----:B------:R-:W-:Y:S02]  /*c090*/  SEL R0, RZ, 0x1, P1 ;  /* 0x00000001ff007807 */ /* 0x000fe40000800000 */
[----:B------:R-:W-:Y:S02]  /*c0a0*/  SEL R26, R26, RZ, P1 ;  /* 0x000000ff1a1a7207 */ /* 0x000fe40000800000 */
[----:B------:R-:W-:-:S03]  /*c0b0*/  LOP3.LUT R25, R25, R0, RZ, 0x3c, !PT ;  /* 0x0000000019197212 */ /* 0x000fc600078e3cff */
[----:B------:R-:W-:Y:S01]  /*c0c0*/  IMAD R7, R26, 0x8, R3 ;  /* 0x000000081a077824 */ /* 0x000fe200078e0203 */
[----:B------:R-:W-:Y:S01]  /*c0d0*/  SHF.L.U32 R4, R25, 0x1f, RZ ;  /* 0x0000001f19047819 */ /* 0x000fe200000006ff */
[----:B0-----:R-:W-:Y:S06]  /*c0e0*/  @!P0 BRA `(.L_x_321) ;  /* 0x0000000400608947 */ /* 0x001fec0003800000 */
.L_x_337:
[----:B------:R-:W1:Y:S01]  /*c0f0*/  SYNCS.PHASECHK.TRANS64.TRYWAIT P0, [R7+URZ], R4 ;  /* 0x00000004070075a7 */ /* 0x000e62000800017f */
[----:B------:R-:W-:-:S05]  /*c100*/  VIADD R0, R26, 0x1 ;  /* 0x000000011a007836 */ /* 0x000fca0000000000 */
[----:B------:R-:W-:-:S04]  /*c110*/  ISETP.NE.AND P1, PT, R0, 0x5, PT ;  /* 0x000000050000780c */ /* 0x000fc80003f25270 */
[----:B0-----:R-:W-:Y:S02]  /*c120*/  SEL R2, RZ, 0x1, P1 ;  /* 0x00000001ff027807 */ /* 0x001fe40000800000 */
[----:B------:R-:W-:Y:S02]  /*c130*/  SEL R0, R0, RZ, P1 ;  /* 0x000000ff00007207 */ /* 0x000fe40000800000 */
[----:B------:R-:W-:-:S03]  /*c140*/  LOP3.LUT R25, R25, R2, RZ, 0x3c, !PT ;  /* 0x0000000219197212 */ /* 0x000fc600078e3cff */
[----:B------:R-:W-:Y:S01]  /*c150*/  IMAD R6, R0, 0x8, R3 ;  /* 0x0000000800067824 */ /* 0x000fe200078e0203 */
[----:B------:R-:W-:Y:S01]  /*c160*/  SHF.L.U32 R5, R25, 0x1f, RZ ;  /* 0x0000001f19057819 */ /* 0x000fe200000006ff */
[----:B-1----:R-:W-:Y:S06]  /*c170*/  @!P0 BRA `(.L_x_322) ;  /* 0x0000000400508947 */ /* 0x002fec0003800000 */
.L_x_338:
[----:B------:R-:W1:Y:S01]  /*c180*/  SYNCS.PHASECHK.TRANS64.TRYWAIT P0, [R6+URZ], R5 ;  /* 0x00000005060075a7 */ /* 0x000e62000800017f */
[----:B------:R-:W-:-:S05]  /*c190*/  VIADD R0, R0, 0x1 ;  /* 0x0000000100007836 */ /* 0x000fca0000000000 */
[----:B------:R-:W-:-:S04]  /*c1a0*/  ISETP.NE.AND P1, PT, R0, 0x5, PT ;  /* 0x000000050000780c */ /* 0x000fc80003f25270 */
[----:B------:R-:W-:Y:S02]  /*c1b0*/  SEL R2, RZ, 0x1, P1 ;  /* 0x00000001ff027807 */ /* 0x000fe40000800000 */
[----:B------:R-:W-:Y:S02]  /*c1c0*/  SEL R0, R0, RZ, P1 ;  /* 0x000000ff00007207 */ /* 0x000fe40000800000 */
[----:B------:R-:W-:-:S03]  /*c1d0*/  LOP3.LUT R25, R25, R2, RZ, 0x3c, !PT ;  /* 0x0000000219197212 */ /* 0x000fc600078e3cff */
[----:B0-----:R-:W-:Y:S01]  /*c1e0*/  IMAD R7, R0, 0x8, R3 ;  /* 0x0000000800077824 */ /* 0x001fe200078e0203 */
[----:B------:R-:W-:Y:S01]  /*c1f0*/  SHF.L.U32 R4, R25, 0x1f, RZ ;  /* 0x0000001f19047819 */ /* 0x000fe200000006ff */
[----:B-1----:R-:W-:Y:S06]  /*c200*/  @!P0 BRA `(.L_x_323) ;  /* 0x0000000400408947 */ /* 0x002fec0003800000 */
.L_x_339:
[----:B------:R-:W1:Y:S01]  /*c210*/  SYNCS.PHASECHK.TRANS64.TRYWAIT P0, [R7+URZ], R4 ;  /* 0x00000004070075a7 */ /* 0x000e62000800017f */
[----:B------:R-:W-:-:S05]  /*c220*/  VIADD R0, R0, 0x1 ;  /* 0x0000000100007836 */ /* 0x000fca0000000000 */
[----:B------:R-:W-:-:S04]  /*c230*/  ISETP.NE.AND P1, PT, R0, 0x5, PT ;  /* 0x000000050000780c */ /* 0x000fc80003f25270 */
[----:B------:R-:W-:Y:S02]  /*c240*/  SEL R2, RZ, 0x1, P1 ;  /* 0x00000001ff027807 */ /* 0x000fe40000800000 */
[----:B------:R-:W-:Y:S02]  /*c250*/  SEL R0, R0, RZ, P1 ;  /* 0x000000ff00007207 */ /* 0x000fe40000800000 */
[----:B------:R-:W-:Y:S01]  /*c260*/  LOP3.LUT R2, R25, R2, RZ, 0x3c, !PT ;  /* 0x0000000219027212 */ /* 0x000fe200078e3cff */
[----:B-1----:R-:W-:Y:S06]  /*c270*/  @!P0 BRA `(.L_x_324) ;  /* 0x0000000400388947 */ /* 0x002fec0003800000 */
.L_x_340:
[----:B------:R-:W-:Y:S01]  /*c280*/  IMAD R3, R0, 0x8, R3 ;  /* 0x0000000800037824 */ /* 0x000fe200078e0203 */
[----:B------:R-:W-:-:S07]  /*c290*/  SHF.L.U32 R0, R2, 0x1f, RZ ;  /* 0x0000001f02007819 */ /* 0x000fce00000006ff */
.L_x_325:
[----:B--2---:R2:W3:Y:S02]  /*c2a0*/  SYNCS.PHASECHK.TRANS64.TRYWAIT P0, [R3+URZ], R0 ;  /* 0x00000000030075a7 */ /* 0x0044e4000800017f */
[----:B---3--:R-:W-:Y:S05]  /*c2b0*/  @!P0 NANOSLEEP.SYNCS 0x989680 ;  /* 0x009896800000895d */ /* 0x008fea0003900000 */
[----:B------:R-:W3:Y:S02]  /*c2c0*/  @!P0 SYNCS.PHASECHK.TRANS64 P0, [R3+URZ], R0 ;  /* 0x00000000030085a7 */ /* 0x000ee4000800007f */
[----:B---3--:R-:W-:Y:S05]  /*c2d0*/  @!P0 BRA `(.L_x_325) ;  /* 0xfffffffc00f08947 */ /* 0x008fea000383ffff */
.L_x_319:
[----:B------:R-:W-:Y:S05]  /*c2e0*/  BSYNC B0 ;  /* 0x0000000000007941 */ /* 0x000fea0003800000 */
.L_x_318:
[----:B------:R-:W-:Y:S05]  /*c2f0*/  EXIT ;  /* 0x000000000000794d */ /* 0x000fea0003800000 */
.L_x_15:
[----:B0-----:R-:W-:-:S04]  /*c300*/  IMAD.U32 R3, RZ, RZ, UR43 ;  /* 0x0000002bff037e24 */ /* 0x001fc8000f8e00ff */
[----:B------:R0:W1:Y:S03]  /*c310*/  SYNCS.PHASECHK.TRANS64.TRYWAIT P0, [R3+URZ], R0 ;  /* 0x00000000030075a7 */ /* 0x000066000800017f */
[----:B-1----:R-:W-:Y:S05]  /*c320*/  @!P0 NANOSLEEP.SYNCS 0x989680 ;  /* 0x009896800000895d */ /* 0x002fea0003900000 */
[----:B------:R-:W1:Y:S02]  /*c330*/  @!P0 SYNCS.PHASECHK.TRANS64 P0, [R3+URZ], R0 ;  /* 0x00000000030085a7 */ /* 0x000e64000800007f */
[----:B-1----:R-:W-:Y:S05]  /*c340*/  @!P0 BRA `(.L_x_15) ;  /* 0xfffffffc00ec8947 */ /* 0x002fea000383ffff */
[----:B------:R-:W-:Y:S05]  /*c350*/  BRA `(.L_x_326) ;  /* 0xffffff5000787947 */ /* 0x000fea000383ffff */
.L_x_19:
[----:B------:R-:W-:Y:S01]  /*c360*/  CS2R R12, SRZ ;  /* 0x00000000000c7805 */ /* 0x000fe2000001ff00 */
[----:B------:R-:W-:Y:S02]  /*c370*/  IMAD.MOV.U32 R11, RZ, RZ, 0x1f ;  /* 0x0000001fff0b7424 */ /* 0x000fe400078e00ff */
[----:B------:R-:W-:-:S07]  /*c380*/  IMAD.MOV.U32 R15, RZ, RZ, -0x1 ;  /* 0xffffffffff0f7424 */ /* 0x000fce00078e00ff */
[----:B-----5:R-:W-:Y:S05]  /*c390*/  WARPSYNC.COLLECTIVE R15, `(.L_x_327) ;  /* 0x000000000f087348 */ /* 0x020fea0003c00000 */
[----:B------:R0:W1:Y:S02]  /*c3a0*/  SHFL.IDX P6, R14, R13, R12, R11 ;  /* 0x0000000c0d0e7389 */ /* 0x00006400000c000b */
[----:B01---5:R-:W-:Y:S01]  /*c3b0*/  ENDCOLLECTIVE ;  /* 0x000000000000791b */ /* 0x023fe20003800000 */
.L_x_327:
[----:B------:R-:W-:Y:S05]  /*c3c0*/  BRA `(.L_x_328) ;  /* 0xffffff5400487947 */ /* 0x000fea000383ffff */
.L_x_23:
[----:B-1----:R1:W2:Y:S02]  /*c3d0*/  SYNCS.PHASECHK.TRANS64.TRYWAIT P1, [R3+URZ], R0 ;  /* 0x00000000030075a7 */ /* 0x0022a4000802017f */
[----:B--2---:R-:W-:Y:S05]  /*c3e0*/  @!P1 NANOSLEEP.SYNCS 0x989680 ;  /* 0x009896800000995d */ /* 0x004fea0003900000 */
[----:B------:R-:W2:Y:S02]  /*c3f0*/  @!P1 SYNCS.PHASECHK.TRANS64 P1, [R3+URZ], R0 ;  /* 0x00000000030095a7 */ /* 0x000ea4000802007f */
[----:B--2---:R-:W-:Y:S05]  /*c400*/  @!P1 BRA `(.L_x_23) ;  /* 0xfffffffc00f09947 */ /* 0x004fea000383ffff */
[----:B------:R-:W-:Y:S05]  /*c410*/  BRA `(.L_x_22) ;  /* 0xffffff5400647947 */ /* 0x000fea000383ffff */
.L_x_28:
[----:B0-----:R0:W1:Y:S02]  /*c420*/  SYNCS.PHASECHK.TRANS64.TRYWAIT P1, [R4+URZ], R7 ;  /* 0x00000007040075a7 */ /* 0x001064000802017f */
[----:B-1----:R-:W-:Y:S05]  /*c430*/  @!P1 NANOSLEEP.SYNCS 0x989680 ;  /* 0x009896800000995d */ /* 0x002fea0003900000 */
[----:B------:R-:W1:Y:S02]  /*c440*/  @!P1 SYNCS.PHASECHK.TRANS64 P1, [R4+URZ], R7 ;  /* 0x00000007040095a7 */ /* 0x000e64000802007f */
[----:B-1----:R-:W-:Y:S05]  /*c450*/  @!P1 BRA `(.L_x_28) ;  /* 0xfffffffc00f09947 */ /* 0x002fea000383ffff */
[----:B------:R-:W-:Y:S05]  /*c460*/  BRA `(.L_x_27) ;  /* 0xffffff5800807947 */ /* 0x000fea000383ffff */
.L_x_36:
[----:B------:R0:W0:Y:S02]  /*c470*/  SYNCS.PHASECHK.TRANS64.TRYWAIT P1, [R11+URZ], R14 ;  /* 0x0000000e0b0075a7 */ /* 0x000024000802017f */
[----:B0-----:R-:W-:Y:S05]  /*c480*/  @!P1 NANOSLEEP.SYNCS 0x989680 ;  /* 0x009896800000995d */ /* 0x001fea0003900000 */
[----:B------:R-:W0:Y:S02]  /*c490*/  @!P1 SYNCS.PHASECHK.TRANS64 P1, [R11+URZ], R14 ;  /* 0x0000000e0b0095a7 */ /* 0x000e24000802007f */
[----:B0-----:R-:W-:Y:S05]  /*c4a0*/  @!P1 BRA `(.L_x_36) ;  /* 0xfffffffc00f09947 */ /* 0x001fea000383ffff */
[----:B------:R-:W-:Y:S05]  /*c4b0*/  BRA `(.L_x_35) ;  /* 0xffffff5c00bc7947 */ /* 0x000fea000383ffff */
.L_x_42:
[----:B0-----:R-:W-:-:S04]  /*c4c0*/  IMAD.U32 R3, RZ, RZ, UR43 ;  /* 0x0000002bff037e24 */ /* 0x001fc8000f8e00ff */
[----:B------:R0:W2:Y:S03]  /*c4d0*/  SYNCS.PHASECHK.TRANS64.TRYWAIT P0, [R3+URZ+0x10], R0 ;  /* 0x00001000030075a7 */ /* 0x0000a6000800017f */
[----:B--2---:R-:W-:Y:S05]  /*c4e0*/  @!P0 NANOSLEEP.SYNCS 0x989680 ;  /* 0x009896800000895d */ /* 0x004fea0003900000 */
[----:B------:R-:W2:Y:S02]  /*c4f0*/  @!P0 SYNCS.PHASECHK.TRANS64 P0, [R3+URZ+0x10], R0 ;  /* 0x00001000030085a7 */ /* 0x000ea4000800007f */
[----:B--2---:R-:W-:Y:S05]  /*c500*/  @!P0 BRA `(.L_x_42) ;  /* 0xfffffffc00ec8947 */ /* 0x004fea000383ffff */
[----:B------:R-:W-:Y:S05]  /*c510*/  BRA `(.L_x_329) ;  /* 0xffffff64004c7947 */ /* 0x000fea000383ffff */
.L_x_303:
[----:B------:R-:W-:Y:S01]  /*c520*/  BSSY B0, `(.L_x_330) ;  /* 0x0000006000007945 */ /* 0x000fe20003800000 */
[----:B------:R-:W-:-:S07]  /*c530*/  IMAD.MOV.U32 R15, RZ, RZ, -0x1 ;  /* 0xffffffffff0f7424 */ /* 0x000fce00078e00ff */
[----:B-----5:R-:W-:Y:S05]  /*c540*/  WARPSYNC.COLLECTIVE R15, `(.L_x_331) ;  /* 0x000000000f0c7348 */ /* 0x020fea0003c00000 */
[----:B------:R-:W-:Y:S02]  /*c550*/  ELECT P6, UR62, PT ;  /* 0x00000000003e782f */ /* 0x000fe400038c0000 */
[----:B------:R-:W-:Y:S01]  /*c560*/  MOV R14, UR62 ;  /* 0x0000003e000e7c02 */ /* 0x000fe20008000f00 */
[----:B-----5:R-:W-:Y:S10]  /*c570*/  ENDCOLLECTIVE ;  /* 0x000000000000791b */ /* 0x020ff40003800000 */
.L_x_331:
[----:B------:R-:W-:Y:S05]  /*c580*/  BSYNC B0 ;  /* 0x0000000000007941 */ /* 0x000fea0003800000 */
.L_x_330:
[----:B------:R-:W-:Y:S05]  /*c590*/  BRA `(.L_x_332) ;  /* 0xffffffe8007c7947 */ /* 0x000fea000383ffff */
.L_x_308:
[----:B0-----:R0:W2:Y:S02]  /*c5a0*/  SYNCS.PHASECHK.TRANS64.TRYWAIT P0, [R7+URZ+0x28], R4 ;  /* 0x00002804070075a7 */ /* 0x0010a4000800017f */
[----:B--2---:R-:W-:Y:S05]  /*c5b0*/  @!P0 NANOSLEEP.SYNCS 0x989680 ;  /* 0x009896800000895d */ /* 0x004fea0003900000 */
[----:B------:R-:W2:Y:S02]  /*c5c0*/  @!P0 SYNCS.PHASECHK.TRANS64 P0, [R7+URZ+0x28], R4 ;  /* 0x00002804070085a7 */ /* 0x000ea4000800007f */
[----:B--2---:R-:W-:Y:S05]  /*c5d0*/  @!P0 BRA `(.L_x_308) ;  /* 0xfffffffc00f08947 */ /* 0x004fea000383ffff */
[----:B------:R-:W-:Y:S05]  /*c5e0*/  BRA `(.L_x_333) ;  /* 0xffffffec006c7947 */ /* 0x000fea000383ffff */
.L_x_317:
[----:B------:R-:W-:Y:S01]  /*c5f0*/  BSSY B0, `(.L_x_334) ;  /* 0x0000006000007945 */ /* 0x000fe20003800000 */
[----:B------:R-:W-:-:S07]  /*c600*/  IMAD.MOV.U32 R15, RZ, RZ, -0x1 ;  /* 0xffffffffff0f7424 */ /* 0x000fce00078e00ff */
[----:B-----5:R-:W-:Y:S05]  /*c610*/  WARPSYNC.COLLECTIVE R15, `(.L_x_335) ;  /* 0x000000000f0c7348 */ /* 0x020fea0003c00000 */
[----:B------:R-:W-:Y:S02]  /*c620*/  ELECT P6, UR62, PT ;  /* 0x00000000003e782f */ /* 0x000fe400038c0000 */
[----:B------:R-:W-:Y:S01]  /*c630*/  MOV R14, UR62 ;  /* 0x0000003e000e7c02 */ /* 0x000fe20008000f00 */
[----:B-----5:R-:W-:Y:S10]  /*c640*/  ENDCOLLECTIVE ;  /* 0x000000000000791b */ /* 0x020ff40003800000 */
.L_x_335:
[----:B------:R-:W-:Y:S05]  /*c650*/  BSYNC B0 ;  /* 0x0000000000007941 */ /* 0x000fea0003800000 */
.L_x_334:
[----:B------:R-:W-:Y:S05]  /*c660*/  BRA `(.L_x_336) ;  /* 0xfffffff800487947 */ /* 0x000fea000383ffff */
.L_x_321:
[----:B0-----:R0:W1:Y:S02]  /*c670*/  SYNCS.PHASECHK.TRANS64.TRYWAIT P0, [R5+URZ], R2 ;  /* 0x00000002050075a7 */ /* 0x001064000800017f */
[----:B-1----:R-:W-:Y:S05]  /*c680*/  @!P0 NANOSLEEP.SYNCS 0x989680 ;  /* 0x009896800000895d */ /* 0x002fea0003900000 */
[----:B------:R-:W1:Y:S02]  /*c690*/  @!P0 SYNCS.PHASECHK.TRANS64 P0, [R5+URZ], R2 ;  /* 0x00000002050085a7 */ /* 0x000e64000800007f */
[----:B-1----:R-:W-:Y:S05]  /*c6a0*/  @!P0 BRA `(.L_x_321) ;  /* 0xfffffffc00f08947 */ /* 0x002fea000383ffff */
[----:B------:R-:W-:Y:S05]  /*c6b0*/  BRA `(.L_x_337) ;  /* 0xfffffff8008c7947 */ /* 0x000fea000383ffff */
.L_x_322:
[----:B0-----:R0:W1:Y:S02]  /*c6c0*/  SYNCS.PHASECHK.TRANS64.TRYWAIT P0, [R7+URZ], R4 ;  /* 0x00000004070075a7 */ /* 0x001064000800017f */
[----:B-1----:R-:W-:Y:S05]  /*c6d0*/  @!P0 NANOSLEEP.SYNCS 0x989680 ;  /* 0x009896800000895d */ /* 0x002fea0003900000 */
[----:B------:R-:W1:Y:S02]  /*c6e0*/  @!P0 SYNCS.PHASECHK.TRANS64 P0, [R7+URZ], R4 ;  /* 0x00000004070085a7 */ /* 0x000e64000800007f */
[----:B-1----:R-:W-:Y:S05]  /*c6f0*/  @!P0 BRA `(.L_x_322) ;  /* 0xfffffffc00f08947 */ /* 0x002fea000383ffff */
[----:B------:R-:W-:Y:S05]  /*c700*/  BRA `(.L_x_338) ;  /* 0xfffffff8009c7947 */ /* 0x000fea000383ffff */
.L_x_323:
[----:B0-----:R0:W1:Y:S02]  /*c710*/  SYNCS.PHASECHK.TRANS64.TRYWAIT P0, [R6+URZ], R5 ;  /* 0x00000005060075a7 */ /* 0x001064000800017f */
[----:B-1----:R-:W-:Y:S05]  /*c720*/  @!P0 NANOSLEEP.SYNCS 0x989680 ;  /* 0x009896800000895d */ /* 0x002fea0003900000 */
[----:B------:R-:W1:Y:S02]  /*c730*/  @!P0 SYNCS.PHASECHK.TRANS64 P0, [R6+URZ], R5 ;  /* 0x00000005060085a7 */ /* 0x000e64000800007f */
[----:B-1----:R-:W-:Y:S05]  /*c740*/  @!P0 BRA `(.L_x_323) ;  /* 0xfffffffc00f08947 */ /* 0x002fea000383ffff */
[----:B------:R-:W-:Y:S05]  /*c750*/  BRA `(.L_x_339) ;  /* 0xfffffff800ac7947 */ /* 0x000fea000383ffff */
.L_x_324:
[----:B-1----:R1:W2:Y:S02]  /*c760*/  SYNCS.PHASECHK.TRANS64.TRYWAIT P0, [R7+URZ], R4 ;  /* 0x00000004070075a7 */ /* 0x0022a4000800017f */
[----:B--2---:R-:W-:Y:S05]  /*c770*/  @!P0 NANOSLEEP.SYNCS 0x989680 ;  /* 0x009896800000895d */ /* 0x004fea0003900000 */
[----:B------:R-:W2:Y:S02]  /*c780*/  @!P0 SYNCS.PHASECHK.TRANS64 P0, [R7+URZ], R4 ;  /* 0x00000004070085a7 */ /* 0x000ea4000800007f */
[----:B--2---:R-:W-:Y:S05]  /*c790*/  @!P0 BRA `(.L_x_324) ;  /* 0xfffffffc00f08947 */ /* 0x004fea000383ffff */
[----:B------:R-:W-:Y:S05]  /*c7a0*/  BRA `(.L_x_340) ;  /* 0xfffffff800b47947 */ /* 0x000fea000383ffff */
.L_x_341:
[----:B------:R-:W-:-:S00]  /*c7b0*/  BRA `(.L_x_341) ;  /* 0xfffffffc00fc7947 */ /* 0x000fc0000383ffff */
[----:B------:R-:W-:-:S00]  /*c7c0*/  NOP ;  /* 0x0000000000007918 */ /* 0x000fc00000000000 */
        /* <DEDUP_REMOVED lines=11> */
.L_x_342:


//--------------------- .nv.global.init           --------------------------
	.section	.nv.global.init,"aw",@progbits
.nv.global.init:
	.type		$str$24,@object
	.size		$str$24,($str$25 - $str$24)
$str$24:
        /*0000*/ 	.byte	0x28, 0x61, 0x64, 0x64, 0x72, 0x65, 0x73, 0x73, 0x20, 0x26, 0x20, 0x6d, 0x61, 0x73, 0x6b, 0x29
        /*0010*/ 	.byte	0x20, 0x3d, 0x3d, 0x20, 0x30, 0x00
	.type		$str$25,@object
	.size		$str$25,(__unnamed_1 - $str$25)
$str$25:
        /*0016*/ 	.byte	0x2f, 0x74, 0x6d, 0x70, 0x2f, 0x63, 0x75, 0x74, 0x6c, 0x61, 0x73, 0x73, 0x5f, 0x73, 0x77, 0x65
        /*0026*/ 	.byte	0x65, 0x70, 0x5f, 0x73, 0x72, 0x63, 0x2f, 0x69, 0x6e, 0x63, 0x6c, 0x75, 0x64, 0x65, 0x2f, 0x63
        /*0036*/ 	.byte	0x75, 0x74, 0x65, 0x2f, 0x70, 0x6f, 0x69, 0x6e, 0x74, 0x65, 0x72, 0x5f, 0x66, 0x6c, 0x61, 0x67
        /*0046*/ 	.byte	0x67, 0x65, 0x64, 0x2e, 0x68, 0x70, 0x70, 0x00
	.type		__unnamed_1,@object
	.size		__unnamed_1,(__unnamed_2 - __unnamed_1)
__unnamed_1:
        /*004e*/ 	.byte	0x61, 0x75, 0x74, 0x6f, 0x20, 0x63, 0x75, 0x74, 0x65, 0x3a, 0x3a, 0x61, 0x73, 0x5f, 0x70, 0x6f
        /* <DEDUP_REMOVED lines=27> */
        /*020e*/ 	.byte	0x30, 0x34, 0x38, 0x3e, 0x3e, 0x3e, 0x3e, 0x3e, 0x20, 0x26, 0x5d, 0x00
	.type		__unnamed_2,@object
	.size		__unnamed_2,(.L_1 - __unnamed_2)
__unnamed_2:
        /* <DEDUP_REMOVED lines=28> */
        /*03da*/ 	.byte	0x3c, 0x38, 0x31, 0x39, 0x32, 0x3e, 0x3e, 0x3e, 0x3e, 0x3e, 0x20, 0x26, 0x5d, 0x00
.L_1:


//--------------------- .nv.shared._ZN7cutlass13device_kernelINS_4gemm6kernel13GemmUniversalIN4cute5tupleIJiiiiEEENS1_10collective13CollectiveMmaINS1_39MainloopSm90TmaGmmaRmemAWarpSpecializedILi5ENS5_IJNS4_1CILi1EEESB_SB_EEENS1_32KernelTmaWarpSpecializedPingpongEEENS5_IJNSA_ILi64EEENSA_ILi256EEENSA_ILi32EEEEEENS_10tfloat32_tENS5_IJlSB_lEEESJ_NS5_IJSB_llEEENS4_8TiledMMAINS4_8MMA_AtomIJNS4_4SM904GMMA30MMA_64x256x8_F32TF32TF32_RS_TNILNSP_7ScaleInE1ELSR_1EEEEEENS4_6LayoutISC_NS5_IJNSA_ILi0EEESV_SV_EEEEENS5_IJNS4_10UnderscoreESY_SY_EEEEENS4_13SM90_TMA_LOADENS4_14ComposedLayoutINS4_7SwizzleILi3ELi4ELi3EEENS4_18smem_ptr_flag_bitsILi32EEENSU_INS5_IJNSA_ILi8EEESH_EEENS5_IJSH_SB_EEEEEEEvNS4_8identityES11_NS12_INS13_ILi1ELi4ELi3EEES16_NSU_INS5_IJS17_S17_EEENS5_IJSB_S17_EEEEEEENS4_9Copy_AtomIJNS4_39AutoVectorizingCopyWithAssumedAlignmentILi128EEESJ_EEES1C_EENS_8epilogue10collective6detail29Sm90TmaWarpSpecializedAdapterINS1O_15DefaultEpilogueISJ_SK_SK_NS1N_6thread17LinearCombinationISJ_Li1EffLNS1S_9ScaleType4KindE0ELNS_15FloatRoundStyleE2ESJ_EENS1_15EpilogueDefaultEEEEEvvEEEEvNT_6ParamsE --------------------------
	.section	.nv.shared._ZN7cutlass13device_kernelINS_4gemm6kernel13GemmUniversalIN4cute5tupleIJiiiiEEENS1_10collective13CollectiveMmaINS1_39MainloopSm90TmaGmmaRmemAWarpSpecializedILi5ENS5_IJNS4_1CILi1EEESB_SB_EEENS1_32KernelTmaWarpSpecializedPingpongEEENS5_IJNSA_ILi64EEENSA_ILi256EEENSA_ILi32EEEEEENS_10tfloat32_tENS5_IJlSB_lEEESJ_NS5_IJSB_llEEENS4_8TiledMMAINS4_8MMA_AtomIJNS4_4SM904GMMA30MMA_64x256x8_F32TF32TF32_RS_TNILNSP_7ScaleInE1ELSR_1EEEEEENS4_6LayoutISC_NS5_IJNSA_ILi0EEESV_SV_EEEEENS5_IJNS4_10UnderscoreESY_SY_EEEEENS4_13SM90_TMA_LOADENS4_14ComposedLayoutINS4_7SwizzleILi3ELi4ELi3EEENS4_18smem_ptr_flag_bitsILi32EEENSU_INS5_IJNSA_ILi8EEESH_EEENS5_IJSH_SB_EEEEEEEvNS4_8identityES11_NS12_INS13_ILi1ELi4ELi3EEES16_NSU_INS5_IJS17_S17_EEENS5_IJSB_S17_EEEEEEENS4_9Copy_AtomIJNS4_39AutoVectorizingCopyWithAssumedAlignmentILi128EEESJ_EEES1C_EENS_8epilogue10collective6detail29Sm90TmaWarpSpecializedAdapterINS1O_15DefaultEpilogueISJ_SK_SK_NS1N_6thread17LinearCombinationISJ_Li1EffLNS1S_9ScaleType4KindE0ELNS_15FloatRoundStyleE2ESJ_EENS1_15EpilogueDefaultEEEEEvvEEEEvNT_6ParamsE,"aw",@nobits
	.sectionflags	@""
	.align	16
	.zero		1024


//--------------------- .nv.shared.reserved.0     --------------------------
	.section	.nv.shared.reserved.0,"aw",@nobits
	.weak		__nv_reservedSMEM_offset_0_alias
	.size		__nv_reservedSMEM_offset_0_alias, 0, 0
	.other		__nv_reservedSMEM_offset_0_alias,@"STO_CUDA_RESERVED_SHARED STV_DEFAULT"
__nv_reservedSMEM_offset_0_alias:
	.zero		0


//--------------------- .nv.global                --------------------------
	.section	.nv.global,"aw",@nobits
.nv.global:
	.type		_ZN40_INTERNAL_62d4d379_4_k_cu_3c5f1d2c_293324cute1_E,@object
	.size		_ZN40_INTERNAL_62d4d379_4_k_cu_3c5f1d2c_293324cute1_E,(_ZN40_INTERNAL_62d4d379_4_k_cu_3c5f1d2c_293324cuda3std3__45__cpo6cbeginE - _ZN40_INTERNAL_62d4d379_4_k_cu_3c5f1d2c_293324cute1_E)
_ZN40_INTERNAL_62d4d379_4_k_cu_3c5f1d2c_293324cute1_E:
	.zero		1
	.type		_ZN40_INTERNAL_62d4d379_4_k_cu_3c5f1d2c_293324cuda3std3__45__cpo6cbeginE,@object
	.size		_ZN40_INTERNAL_62d4d379_4_k_cu_3c5f1d2c_293324cuda3std3__45__cpo6cbeginE,(_ZN40_INTERNAL_62d4d379_4_k_cu_3c5f1d2c_293324cuda3std3__48in_placeE - _ZN40_INTERNAL_62d4d379_4_k_cu_3c5f1d2c_293324cuda3std3__45__cpo6cbeginE)
_ZN40_INTERNAL_62d4d379_4_k_cu_3c5f1d2c_293324cuda3std3__45__cpo6cbeginE:
	.zero		1
	.type		_ZN40_INTERNAL_62d4d379_4_k_cu_3c5f1d2c_293324cuda3std3__48in_placeE,@object
	.size		_ZN40_INTERNAL_62d4d379_4_k_cu_3c5f1d2c_293324cuda3std3__48in_placeE,(_ZN40_INTERNAL_62d4d379_4_k_cu_3c5f1d2c_293324cuda3std6ranges3__45__cpo9iter_moveE - _ZN40_INTERNAL_62d4d379_4_k_cu_3c5f1d2c_293324cuda3std3__48in_placeE)
_ZN40_INTERNAL_62d4d379_4_k_cu_3c5f1d2c_293324cuda3std3__48in_placeE:
	.zero		1
	.type		_ZN40_INTERNAL_62d4d379_4_k_cu_3c5f1d2c_293324cuda3std6ranges3__45__cpo9iter_moveE,@object
	.size		_ZN40_INTERNAL_62d4d379_4_k_cu_3c5f1d2c_293324cuda3std6ranges3__45__cpo9iter_moveE,(_ZN40_INTERNAL_62d4d379_4_k_cu_3c5f1d2c_293324cuda3std3__45__cpo5beginE - _ZN40_INTERNAL_62d4d379_4_k_cu_3c5f1d2c_293324cuda3std6ranges3__45__cpo9iter_moveE)
_ZN40_INTERNAL_62d4d379_4_k_cu_3c5f1d2c_293324cuda3std6ranges3__45__cpo9iter_moveE:
	.zero		1
	.type		_ZN40_INTERNAL_62d4d379_4_k_cu_3c5f1d2c_293324cuda3std3__45__cpo5beginE,@object
	.size		_ZN40_INTERNAL_62d4d379_4_k_cu_3c5f1d2c_293324cuda3std3__45__cpo5beginE,(_ZN40_INTERNAL_62d4d379_4_k_cu_3c5f1d2c_293324cuda3std3__442_GLOBAL__N__62d4d379_4_k_cu_3c5f1d2c_293326ignoreE - _ZN40_INTERNAL_62d4d379_4_k_cu_3c5f1d2c_293324cuda3std3__45__cpo5beginE)
_ZN40_INTERNAL_62d4d379_4_k_cu_3c5f1d2c_293324cuda3std3__45__cpo5beginE:
	.zero		1
	.type		_ZN40_INTERNAL_62d4d379_4_k_cu_3c5f1d2c_293324cuda3std3__442_GLOBAL__N__62d4d379_4_k_cu_3c5f1d2c_293326ignoreE,@object
	.size		_ZN40_INTERNAL_62d4d379_4_k_cu_3c5f1d2c_293324cuda3std3__442_GLOBAL__N__62d4d379_4_k_cu_3c5f1d2c_293326ignoreE,(_ZN40_INTERNAL_62d4d379_4_k_cu_3c5f1d2c_293324cute7productE - _ZN40_INTERNAL_62d4d379_4_k_cu_3c5f1d2c_293324cuda3std3__442_GLOBAL__N__62d4d379_4_k_cu_3c5f1d2c_293326ignoreE)
_ZN40_INTERNAL_62d4d379_4_k_cu_3c5f1d2c_293324cuda3std3__442_GLOBAL__N__62d4d379_4_k_cu_3c5f1d2c_293326ignoreE:
	.zero		1
	.type		_ZN40_INTERNAL_62d4d379_4_k_cu_3c5f1d2c_293324cute7productE,@object
	.size		_ZN40_INTERNAL_62d4d379_4_k_cu_3c5f1d2c_293324cute7productE,(_ZN40_INTERNAL_62d4d379_4_k_cu_3c5f1d2c_293324cuda3std3__45__cpo3endE - _ZN40_INTERNAL_62d4d379_4_k_cu_3c5f1d2c_293324cute7productE)
_ZN40_INTERNAL_62d4d379_4_k_cu_3c5f1d2c_293324cute7productE:
	.zero		1
	.type		_ZN40_INTERNAL_62d4d379_4_k_cu_3c5f1d2c_293324cuda3std3__45__cpo3endE,@object
	.size		_ZN40_INTERNAL_62d4d379_4_k_cu_3c5f1d2c_293324cuda3std3__45__cpo3endE,(_ZN40_INTERNAL_62d4d379_4_k_cu_3c5f1d2c_293324cuda3std3__419piecewise_constructE - _ZN40_INTERNAL_62d4d379_4_k_cu_3c5f1d2c_293324cuda3std3__45__cpo3endE)
_ZN40_INTERNAL_62d4d379_4_k_cu_3c5f1d2c_293324cuda3std3__45__cpo3endE:
	.zero		1
	.type		_ZN40_INTERNAL_62d4d379_4_k_cu_3c5f1d2c_293324cuda3std3__419piecewise_constructE,@object
	.size		_ZN40_INTERNAL_62d4d379_4_k_cu_3c5f1d2c_293324cuda3std3__419piecewise_constructE,(_ZN40_INTERNAL_62d4d379_4_k_cu_3c5f1d2c_293324cuda3std3__45__cpo4cendE - _ZN40_INTERNAL_62d4d379_4_k_cu_3c5f1d2c_293324cuda3std3__419piecewise_constructE)
_ZN40_INTERNAL_62d4d379_4_k_cu_3c5f1d2c_293324cuda3std3__419piecewise_constructE:
	.zero		1
	.type		_ZN40_INTERNAL_62d4d379_4_k_cu_3c5f1d2c_293324cuda3std3__45__cpo4cendE,@object
	.size		_ZN40_INTERNAL_62d4d379_4_k_cu_3c5f1d2c_293324cuda3std3__45__cpo4cendE,(_ZN40_INTERNAL_62d4d379_4_k_cu_3c5f1d2c_293324cuda3std6ranges3__45__cpo4swapE - _ZN40_INTERNAL_62d4d379_4_k_cu_3c5f1d2c_293324cuda3std3__45__cpo4cendE)
_ZN40_INTERNAL_62d4d379_4_k_cu_3c5f1d2c_293324cuda3std3__45__cpo4cendE:
	.zero		1
	.type		_ZN40_INTERNAL_62d4d379_4_k_cu_3c5f1d2c_293324cuda3std6ranges3__45__cpo4swapE,@object
	.size		_ZN40_INTERNAL_62d4d379_4_k_cu_3c5f1d2c_293324cuda3std6ranges3__45__cpo4swapE,(.L_9 - _ZN40_INTERNAL_62d4d379_4_k_cu_3c5f1d2c_293324cuda3std6ranges3__45__cpo4swapE)
_ZN40_INTERNAL_62d4d379_4_k_cu_3c5f1d2c_293324cuda3std6ranges3__45__cpo4swapE:
	.zero		1
.L_9:


//--------------------- .nv.constant0._ZN7cutlass13device_kernelINS_4gemm6kernel13GemmUniversalIN4cute5tupleIJiiiiEEENS1_10collective13CollectiveMmaINS1_39MainloopSm90TmaGmmaRmemAWarpSpecializedILi5ENS5_IJNS4_1CILi1EEESB_SB_EEENS1_32KernelTmaWarpSpecializedPingpongEEENS5_IJNSA_ILi64EEENSA_ILi256EEENSA_ILi32EEEEEENS_10tfloat32_tENS5_IJlSB_lEEESJ_NS5_IJSB_llEEENS4_8TiledMMAINS4_8MMA_AtomIJNS4_4SM904GMMA30MMA_64x256x8_F32TF32TF32_RS_TNILNSP_7ScaleInE1ELSR_1EEEEEENS4_6LayoutISC_NS5_IJNSA_ILi0EEESV_SV_EEEEENS5_IJNS4_10UnderscoreESY_SY_EEEEENS4_13SM90_TMA_LOADENS4_14ComposedLayoutINS4_7SwizzleILi3ELi4ELi3EEENS4_18smem_ptr_flag_bitsILi32EEENSU_INS5_IJNSA_ILi8EEESH_EEENS5_IJSH_SB_EEEEEEEvNS4_8identityES11_NS12_INS13_ILi1ELi4ELi3EEES16_NSU_INS5_IJS17_S17_EEENS5_IJSB_S17_EEEEEEENS4_9Copy_AtomIJNS4_39AutoVectorizingCopyWithAssumedAlignmentILi128EEESJ_EEES1C_EENS_8epilogue10collective6detail29Sm90TmaWarpSpecializedAdapterINS1O_15DefaultEpilogueISJ_SK_SK_NS1N_6thread17LinearCombinationISJ_Li1EffLNS1S_9ScaleType4KindE0ELNS_15FloatRoundStyleE2ESJ_EENS1_15EpilogueDefaultEEEEEvvEEEEvNT_6ParamsE --------------------------
	.section	.nv.constant0._ZN7cutlass13device_kernelINS_4gemm6kernel13GemmUniversalIN4cute5tupleIJiiiiEEENS1_10collective13CollectiveMmaINS1_39MainloopSm90TmaGmmaRmemAWarpSpecializedILi5ENS5_IJNS4_1CILi1EEESB_SB_EEENS1_32KernelTmaWarpSpecializedPingpongEEENS5_IJNSA_ILi64EEENSA_ILi256EEENSA_ILi32EEEEEENS_10tfloat32_tENS5_IJlSB_lEEESJ_NS5_IJSB_llEEENS4_8TiledMMAINS4_8MMA_AtomIJNS4_4SM904GMMA30MMA_64x256x8_F32TF32TF32_RS_TNILNSP_7ScaleInE1ELSR_1EEEEEENS4_6LayoutISC_NS5_IJNSA_ILi0EEESV_SV_EEEEENS5_IJNS4_10UnderscoreESY_SY_EEEEENS4_13SM90_TMA_LOADENS4_14ComposedLayoutINS4_7SwizzleILi3ELi4ELi3EEENS4_18smem_ptr_flag_bitsILi32EEENSU_INS5_IJNSA_ILi8EEESH_EEENS5_IJSH_SB_EEEEEEEvNS4_8identityES11_NS12_INS13_ILi1ELi4ELi3EEES16_NSU_INS5_IJS17_S17_EEENS5_IJSB_S17_EEEEEEENS4_9Copy_AtomIJNS4_39AutoVectorizingCopyWithAssumedAlignmentILi128EEESJ_EEES1C_EENS_8epilogue10collective6detail29Sm90TmaWarpSpecializedAdapterINS1O_15DefaultEpilogueISJ_SK_SK_NS1N_6thread17LinearCombinationISJ_Li1EffLNS1S_9ScaleType4KindE0ELNS_15FloatRoundStyleE2ESJ_EENS1_15EpilogueDefaultEEEEEvvEEEEvNT_6ParamsE,"a",@progbits
	.sectionflags	@""
	.align	4
.nv.constant0._ZN7cutlass13device_kernelINS_4gemm6kernel13GemmUniversalIN4cute5tupleIJiiiiEEENS1_10collective13CollectiveMmaINS1_39MainloopSm90TmaGmmaRmemAWarpSpecializedILi5ENS5_IJNS4_1CILi1EEESB_SB_EEENS1_32KernelTmaWarpSpecializedPingpongEEENS5_IJNSA_ILi64EEENSA_ILi256EEENSA_ILi32EEEEEENS_10tfloat32_tENS5_IJlSB_lEEESJ_NS5_IJSB_llEEENS4_8TiledMMAINS4_8MMA_AtomIJNS4_4SM904GMMA30MMA_64x256x8_F32TF32TF32_RS_TNILNSP_7ScaleInE1ELSR_1EEEEEENS4_6LayoutISC_NS5_IJNSA_ILi0EEESV_SV_EEEEENS5_IJNS4_10UnderscoreESY_SY_EEEEENS4_13SM90_TMA_LOADENS4_14ComposedLayoutINS4_7SwizzleILi3ELi4ELi3EEENS4_18smem_ptr_flag_bitsILi32EEENSU_INS5_IJNSA_ILi8EEESH_EEENS5_IJSH_SB_EEEEEEEvNS4_8identityES11_NS12_INS13_ILi1ELi4ELi3EEES16_NSU_INS5_IJS17_S17_EEENS5_IJSB_S17_EEEEEEENS4_9Copy_AtomIJNS4_39AutoVectorizingCopyWithAssumedAlignmentILi128EEESJ_EEES1C_EENS_8epilogue10collective6detail29Sm90TmaWarpSpecializedAdapterINS1O_15DefaultEpilogueISJ_SK_SK_NS1N_6thread17LinearCombinationISJ_Li1EffLNS1S_9ScaleType4KindE0ELNS_15FloatRoundStyleE2ESJ_EENS1_15EpilogueDefaultEEEEEvvEEEEvNT_6ParamsE:
	.zero		1664


//--------------------- SYMBOLS --------------------------

	.type		.nv.reservedSmem.offset0,@object
	.size		.nv.reservedSmem.offset0,0x4
	.type		__assertfail,@function
